//
// Generated by NVIDIA NVVM Compiler
//
// Compiler Build ID: CL-36424714
// Cuda compilation tools, release 13.0, V13.0.88
// Based on NVVM 20.0.0
//

.version 9.0
.target sm_100
.address_size 64

	// .globl	_Z7computePciiPb
.global .align 1 .b8 _ZN34_INTERNAL_38782929_4_k_cu_04d2bf284cuda3std3__45__cpo5beginE[1];
.global .align 1 .b8 _ZN34_INTERNAL_38782929_4_k_cu_04d2bf284cuda3std3__45__cpo3endE[1];
.global .align 1 .b8 _ZN34_INTERNAL_38782929_4_k_cu_04d2bf284cuda3std3__45__cpo6cbeginE[1];
.global .align 1 .b8 _ZN34_INTERNAL_38782929_4_k_cu_04d2bf284cuda3std3__45__cpo4cendE[1];
.global .align 1 .b8 _ZN34_INTERNAL_38782929_4_k_cu_04d2bf284cuda3std3__45__cpo6rbeginE[1];
.global .align 1 .b8 _ZN34_INTERNAL_38782929_4_k_cu_04d2bf284cuda3std3__45__cpo4rendE[1];
.global .align 1 .b8 _ZN34_INTERNAL_38782929_4_k_cu_04d2bf284cuda3std3__45__cpo7crbeginE[1];
.global .align 1 .b8 _ZN34_INTERNAL_38782929_4_k_cu_04d2bf284cuda3std3__45__cpo5crendE[1];
.global .align 1 .b8 _ZN34_INTERNAL_38782929_4_k_cu_04d2bf284cuda3std3__436_GLOBAL__N__38782929_4_k_cu_04d2bf286ignoreE[1];
.global .align 1 .b8 _ZN34_INTERNAL_38782929_4_k_cu_04d2bf284cuda3std3__419piecewise_constructE[1];
.global .align 1 .b8 _ZN34_INTERNAL_38782929_4_k_cu_04d2bf284cuda3std3__48in_placeE[1];
.global .align 1 .b8 _ZN34_INTERNAL_38782929_4_k_cu_04d2bf284cuda3std3__420unreachable_sentinelE[1];
.global .align 1 .b8 _ZN34_INTERNAL_38782929_4_k_cu_04d2bf284cuda3std3__47nulloptE[1];
.global .align 1 .b8 _ZN34_INTERNAL_38782929_4_k_cu_04d2bf284cuda3std3__48unexpectE[1];
.global .align 1 .b8 _ZN34_INTERNAL_38782929_4_k_cu_04d2bf284cuda3std6ranges3__45__cpo4swapE[1];
.global .align 1 .b8 _ZN34_INTERNAL_38782929_4_k_cu_04d2bf284cuda3std6ranges3__45__cpo9iter_moveE[1];
.global .align 1 .b8 _ZN34_INTERNAL_38782929_4_k_cu_04d2bf284cuda3std6ranges3__45__cpo5beginE[1];
.global .align 1 .b8 _ZN34_INTERNAL_38782929_4_k_cu_04d2bf284cuda3std6ranges3__45__cpo3endE[1];
.global .align 1 .b8 _ZN34_INTERNAL_38782929_4_k_cu_04d2bf284cuda3std6ranges3__45__cpo6cbeginE[1];
.global .align 1 .b8 _ZN34_INTERNAL_38782929_4_k_cu_04d2bf284cuda3std6ranges3__45__cpo4cendE[1];
.global .align 1 .b8 _ZN34_INTERNAL_38782929_4_k_cu_04d2bf284cuda3std6ranges3__45__cpo7advanceE[1];
.global .align 1 .b8 _ZN34_INTERNAL_38782929_4_k_cu_04d2bf284cuda3std6ranges3__45__cpo9iter_swapE[1];
.global .align 1 .b8 _ZN34_INTERNAL_38782929_4_k_cu_04d2bf284cuda3std6ranges3__45__cpo4nextE[1];
.global .align 1 .b8 _ZN34_INTERNAL_38782929_4_k_cu_04d2bf284cuda3std6ranges3__45__cpo4prevE[1];
.global .align 1 .b8 _ZN34_INTERNAL_38782929_4_k_cu_04d2bf284cuda3std6ranges3__45__cpo4dataE[1];
.global .align 1 .b8 _ZN34_INTERNAL_38782929_4_k_cu_04d2bf284cuda3std6ranges3__45__cpo5cdataE[1];
.global .align 1 .b8 _ZN34_INTERNAL_38782929_4_k_cu_04d2bf284cuda3std6ranges3__45__cpo4sizeE[1];
.global .align 1 .b8 _ZN34_INTERNAL_38782929_4_k_cu_04d2bf284cuda3std6ranges3__45__cpo5ssizeE[1];
.global .align 1 .b8 _ZN34_INTERNAL_38782929_4_k_cu_04d2bf284cuda3std6ranges3__45__cpo8distanceE[1];
.global .align 1 .b8 _ZN34_INTERNAL_38782929_4_k_cu_04d2bf286thrust24THRUST_300001_SM_1000_NS8cuda_cub3parE[1];
.global .align 1 .b8 _ZN34_INTERNAL_38782929_4_k_cu_04d2bf286thrust24THRUST_300001_SM_1000_NS8cuda_cub10par_nosyncE[1];
.global .align 1 .b8 _ZN34_INTERNAL_38782929_4_k_cu_04d2bf286thrust24THRUST_300001_SM_1000_NS6system6detail10sequential3seqE[1];
.global .align 1 .b8 _ZN34_INTERNAL_38782929_4_k_cu_04d2bf286thrust24THRUST_300001_SM_1000_NS12placeholders2_1E[1];
.global .align 1 .b8 _ZN34_INTERNAL_38782929_4_k_cu_04d2bf286thrust24THRUST_300001_SM_1000_NS12placeholders2_2E[1];
.global .align 1 .b8 _ZN34_INTERNAL_38782929_4_k_cu_04d2bf286thrust24THRUST_300001_SM_1000_NS12placeholders2_3E[1];
.global .align 1 .b8 _ZN34_INTERNAL_38782929_4_k_cu_04d2bf286thrust24THRUST_300001_SM_1000_NS12placeholders2_4E[1];
.global .align 1 .b8 _ZN34_INTERNAL_38782929_4_k_cu_04d2bf286thrust24THRUST_300001_SM_1000_NS12placeholders2_5E[1];
.global .align 1 .b8 _ZN34_INTERNAL_38782929_4_k_cu_04d2bf286thrust24THRUST_300001_SM_1000_NS12placeholders2_6E[1];
.global .align 1 .b8 _ZN34_INTERNAL_38782929_4_k_cu_04d2bf286thrust24THRUST_300001_SM_1000_NS12placeholders2_7E[1];
.global .align 1 .b8 _ZN34_INTERNAL_38782929_4_k_cu_04d2bf286thrust24THRUST_300001_SM_1000_NS12placeholders2_8E[1];
.global .align 1 .b8 _ZN34_INTERNAL_38782929_4_k_cu_04d2bf286thrust24THRUST_300001_SM_1000_NS12placeholders2_9E[1];
.global .align 1 .b8 _ZN34_INTERNAL_38782929_4_k_cu_04d2bf286thrust24THRUST_300001_SM_1000_NS12placeholders3_10E[1];
.global .align 1 .b8 _ZN34_INTERNAL_38782929_4_k_cu_04d2bf286thrust24THRUST_300001_SM_1000_NS3seqE[1];
.extern .shared .align 16 .b8 shm[];

.visible .entry _Z7computePciiPb(
	.param .u64 .ptr .align 1 _Z7computePciiPb_param_0,
	.param .u32 _Z7computePciiPb_param_1,
	.param .u32 _Z7computePciiPb_param_2,
	.param .u64 .ptr .align 1 _Z7computePciiPb_param_3
)
{
	.reg .pred 	%p<34>;
	.reg .b16 	%rs<34>;
	.reg .b32 	%r<182>;
	.reg .b64 	%rd<11>;

	ld.param.u64 	%rd2, [_Z7computePciiPb_param_0];
	ld.param.u32 	%r53, [_Z7computePciiPb_param_1];
	ld.param.u32 	%r54, [_Z7computePciiPb_param_2];
	ld.param.u64 	%rd3, [_Z7computePciiPb_param_3];
	shl.b32 	%r1, %r54, 5;
	mov.u32 	%r2, %tid.x;
	mov.u32 	%r3, %tid.y;
	shl.b32 	%r55, %r3, 5;
	add.s32 	%r158, %r55, %r2;
	max.s32 	%r56, %r2, %r3;
	setp.ge.s32 	%p3, %r56, %r53;
	@%p3 bra 	$L__BB0_20;
	mov.u32 	%r57, %ctaid.y;
	mov.u32 	%r58, %ctaid.x;
	mul.lo.s32 	%r59, %r58, %r53;
	mul.lo.s32 	%r60, %r59, %r54;
	shl.b32 	%r5, %r60, 5;
	mul.lo.s32 	%r61, %r57, %r53;
	shl.b32 	%r6, %r61, 5;
	setp.ge.s32 	%p4, %r158, %r1;
	@%p4 bra 	$L__BB0_4;
	cvta.to.global.u64 	%rd1, %rd2;
	mov.u32 	%r62, %ntid.x;
	mov.u32 	%r63, %ntid.y;
	mul.lo.s32 	%r7, %r62, %r63;
	mul.lo.s32 	%r8, %r6, %r54;
$L__BB0_3:
	shr.s32 	%r64, %r158, 31;
	shr.u32 	%r65, %r64, 27;
	add.s32 	%r66, %r158, %r65;
	shr.s32 	%r67, %r66, 5;
	add.s32 	%r68, %r67, %r5;
	and.b32  	%r69, %r66, -32;
	sub.s32 	%r70, %r158, %r69;
	mul.lo.s32 	%r71, %r70, %r54;
	add.s32 	%r72, %r68, %r71;
	cvt.s64.s32 	%rd4, %r72;
	add.s64 	%rd5, %rd1, %rd4;
	ld.global.u8 	%rs1, [%rd5];
	mov.u32 	%r73, shm;
	add.s32 	%r74, %r73, %r158;
	st.shared.u8 	[%r74], %rs1;
	add.s32 	%r75, %r67, %r8;
	add.s32 	%r76, %r75, %r71;
	cvt.s64.s32 	%rd6, %r76;
	add.s64 	%rd7, %rd1, %rd6;
	ld.global.u8 	%rs2, [%rd7];
	add.s32 	%r77, %r74, %r1;
	st.shared.u8 	[%r77], %rs2;
	add.s32 	%r158, %r158, %r7;
	setp.lt.s32 	%p5, %r158, %r1;
	@%p5 bra 	$L__BB0_3;
$L__BB0_4:
	bar.sync 	0;
	setp.ge.u32 	%p6, %r2, %r3;
	@%p6 bra 	$L__BB0_20;
	setp.lt.s32 	%p8, %r54, 1;
	mov.pred 	%p33, 0;
	@%p8 bra 	$L__BB0_18;
	add.s32 	%r11, %r1, %r3;
	and.b32  	%r12, %r54, 7;
	setp.lt.u32 	%p9, %r54, 8;
	mov.b32 	%r171, 0;
	mov.u32 	%r180, %r171;
	@%p9 bra 	$L__BB0_9;
	and.b32  	%r171, %r54, 2147483640;
	mov.u32 	%r84, shm;
	add.s32 	%r85, %r2, %r84;
	add.s32 	%r160, %r85, 128;
	add.s32 	%r86, %r11, %r84;
	add.s32 	%r159, %r86, 128;
	mov.b32 	%r161, 0;
	mov.u32 	%r180, %r161;
$L__BB0_8:
	.pragma "nounroll";
	ld.shared.u8 	%rs3, [%r160+-128];
	ld.shared.u8 	%rs4, [%r159+-128];
	setp.ne.s16 	%p10, %rs3, %rs4;
	selp.b32 	%r87, %r161, %r179, %p10;
	selp.u32 	%r88, 1, 0, %p10;
	add.s32 	%r89, %r180, %r88;
	ld.shared.u8 	%rs5, [%r160+-96];
	ld.shared.u8 	%rs6, [%r159+-96];
	setp.ne.s16 	%p11, %rs5, %rs6;
	add.s32 	%r90, %r161, 1;
	selp.b32 	%r91, %r90, %r87, %p11;
	selp.u32 	%r92, 1, 0, %p11;
	add.s32 	%r93, %r89, %r92;
	ld.shared.u8 	%rs7, [%r160+-64];
	ld.shared.u8 	%rs8, [%r159+-64];
	setp.ne.s16 	%p12, %rs7, %rs8;
	add.s32 	%r94, %r161, 2;
	selp.b32 	%r95, %r94, %r91, %p12;
	selp.u32 	%r96, 1, 0, %p12;
	add.s32 	%r97, %r93, %r96;
	ld.shared.u8 	%rs9, [%r160+-32];
	ld.shared.u8 	%rs10, [%r159+-32];
	setp.ne.s16 	%p13, %rs9, %rs10;
	add.s32 	%r98, %r161, 3;
	selp.b32 	%r99, %r98, %r95, %p13;
	selp.u32 	%r100, 1, 0, %p13;
	add.s32 	%r101, %r97, %r100;
	ld.shared.u8 	%rs11, [%r160];
	ld.shared.u8 	%rs12, [%r159];
	setp.ne.s16 	%p14, %rs11, %rs12;
	add.s32 	%r102, %r161, 4;
	selp.b32 	%r103, %r102, %r99, %p14;
	selp.u32 	%r104, 1, 0, %p14;
	add.s32 	%r105, %r101, %r104;
	ld.shared.u8 	%rs13, [%r160+32];
	ld.shared.u8 	%rs14, [%r159+32];
	setp.ne.s16 	%p15, %rs13, %rs14;
	add.s32 	%r106, %r161, 5;
	selp.b32 	%r107, %r106, %r103, %p15;
	selp.u32 	%r108, 1, 0, %p15;
	add.s32 	%r109, %r105, %r108;
	ld.shared.u8 	%rs15, [%r160+64];
	ld.shared.u8 	%rs16, [%r159+64];
	setp.ne.s16 	%p16, %rs15, %rs16;
	add.s32 	%r110, %r161, 6;
	selp.b32 	%r111, %r110, %r107, %p16;
	selp.u32 	%r112, 1, 0, %p16;
	add.s32 	%r113, %r109, %r112;
	ld.shared.u8 	%rs17, [%r160+96];
	ld.shared.u8 	%rs18, [%r159+96];
	setp.ne.s16 	%p17, %rs17, %rs18;
	add.s32 	%r114, %r161, 7;
	selp.b32 	%r179, %r114, %r111, %p17;
	selp.u32 	%r115, 1, 0, %p17;
	add.s32 	%r180, %r113, %r115;
	add.s32 	%r160, %r160, 256;
	add.s32 	%r159, %r159, 256;
	add.s32 	%r161, %r161, 8;
	setp.ne.s32 	%p18, %r161, %r171;
	@%p18 bra 	$L__BB0_8;
$L__BB0_9:
	setp.eq.s32 	%p19, %r12, 0;
	@%p19 bra 	$L__BB0_17;
	and.b32  	%r31, %r54, 3;
	setp.lt.u32 	%p20, %r12, 4;
	@%p20 bra 	$L__BB0_12;
	shl.b32 	%r117, %r171, 5;
	add.s32 	%r118, %r117, %r2;
	mov.u32 	%r119, shm;
	add.s32 	%r120, %r119, %r118;
	ld.shared.u8 	%rs19, [%r120];
	add.s32 	%r121, %r11, %r117;
	add.s32 	%r122, %r119, %r121;
	ld.shared.u8 	%rs20, [%r122];
	setp.ne.s16 	%p21, %rs19, %rs20;
	selp.b32 	%r123, %r171, %r179, %p21;
	selp.u32 	%r124, 1, 0, %p21;
	add.s32 	%r125, %r180, %r124;
	add.s32 	%r126, %r171, 1;
	ld.shared.u8 	%rs21, [%r120+32];
	ld.shared.u8 	%rs22, [%r122+32];
	setp.ne.s16 	%p22, %rs21, %rs22;
	selp.b32 	%r127, %r126, %r123, %p22;
	selp.u32 	%r128, 1, 0, %p22;
	add.s32 	%r129, %r125, %r128;
	add.s32 	%r130, %r171, 2;
	ld.shared.u8 	%rs23, [%r120+64];
	ld.shared.u8 	%rs24, [%r122+64];
	setp.ne.s16 	%p23, %rs23, %rs24;
	selp.b32 	%r131, %r130, %r127, %p23;
	selp.u32 	%r132, 1, 0, %p23;
	add.s32 	%r133, %r129, %r132;
	add.s32 	%r134, %r171, 3;
	ld.shared.u8 	%rs25, [%r120+96];
	ld.shared.u8 	%rs26, [%r122+96];
	setp.ne.s16 	%p24, %rs25, %rs26;
	selp.b32 	%r179, %r134, %r131, %p24;
	selp.u32 	%r135, 1, 0, %p24;
	add.s32 	%r180, %r133, %r135;
	add.s32 	%r171, %r171, 4;
$L__BB0_12:
	setp.eq.s32 	%p25, %r31, 0;
	@%p25 bra 	$L__BB0_17;
	setp.eq.s32 	%p26, %r31, 1;
	@%p26 bra 	$L__BB0_15;
	shl.b32 	%r137, %r171, 5;
	add.s32 	%r138, %r137, %r2;
	mov.u32 	%r139, shm;
	add.s32 	%r140, %r139, %r138;
	ld.shared.u8 	%rs27, [%r140];
	add.s32 	%r141, %r11, %r137;
	add.s32 	%r142, %r139, %r141;
	ld.shared.u8 	%rs28, [%r142];
	setp.ne.s16 	%p27, %rs27, %rs28;
	selp.b32 	%r143, %r171, %r179, %p27;
	selp.u32 	%r144, 1, 0, %p27;
	add.s32 	%r145, %r180, %r144;
	add.s32 	%r146, %r171, 1;
	ld.shared.u8 	%rs29, [%r140+32];
	ld.shared.u8 	%rs30, [%r142+32];
	setp.ne.s16 	%p28, %rs29, %rs30;
	selp.b32 	%r179, %r146, %r143, %p28;
	selp.u32 	%r147, 1, 0, %p28;
	add.s32 	%r180, %r145, %r147;
	add.s32 	%r171, %r171, 2;
$L__BB0_15:
	and.b32  	%r148, %r54, 1;
	setp.eq.b32 	%p29, %r148, 1;
	not.pred 	%p30, %p29;
	@%p30 bra 	$L__BB0_17;
	shl.b32 	%r149, %r171, 5;
	add.s32 	%r150, %r149, %r2;
	mov.u32 	%r151, shm;
	add.s32 	%r152, %r151, %r150;
	ld.shared.u8 	%rs31, [%r152];
	add.s32 	%r153, %r11, %r149;
	add.s32 	%r154, %r151, %r153;
	ld.shared.u8 	%rs32, [%r154];
	setp.ne.s16 	%p31, %rs31, %rs32;
	selp.b32 	%r179, %r171, %r179, %p31;
	selp.u32 	%r155, 1, 0, %p31;
	add.s32 	%r180, %r180, %r155;
$L__BB0_17:
	setp.eq.s32 	%p33, %r180, 1;
$L__BB0_18:
	not.pred 	%p32, %p33;
	@%p32 bra 	$L__BB0_20;
	mad.lo.s32 	%r156, %r54, %r2, %r5;
	add.s32 	%r157, %r156, %r179;
	cvt.s64.s32 	%rd8, %r157;
	cvta.to.global.u64 	%rd9, %rd3;
	add.s64 	%rd10, %rd9, %rd8;
	mov.b16 	%rs33, 1;
	st.global.u8 	[%rd10], %rs33;
$L__BB0_20:
	ret;

}
	// .globl	_ZN3cub18CUB_300001_SM_10006detail11EmptyKernelIvEEvv
.visible .entry _ZN3cub18CUB_300001_SM_10006detail11EmptyKernelIvEEvv()
{


	ret;

}


// ===== COMPILED SASS (sm_100) =====

	.target	sm_100

	.elftype	@"ET_EXEC"


//--------------------- .note.nv.tkinfo           --------------------------
	.section	.note.nv.tkinfo,"",@"SHT_NOTE"
	.sectionflags	@"SHF_NOTE_NV_TKINFO"
	.tkinfo
        /*0018*/ 	.word	0x00000002
        /*0030*/ 	.string	""
        /*0030*/ 	.string	"ptxas"
        /*0030*/ 	.string	"Cuda compilation tools, release 13.0, V13.0.88"
        /*0030*/ 	.string	"Build cuda_13.0.r13.0/compiler.36424714_0"
        /*0030*/ 	.string	"-arch sm_100 -m 64 "



//--------------------- .note.nv.cuinfo           --------------------------
	.section	.note.nv.cuinfo,"",@"SHT_NOTE"
	.sectionflags	@"SHF_NOTE_NV_CUINFO"
        /*0018*/ 	.short	0x0002
        /*001a*/ 	.short	0x0064
        /*001c*/ 	.short	0x0082
	.zero		2


//--------------------- .nv.info                  --------------------------
	.section	.nv.info,"",@"SHT_CUDA_INFO"
	.align	4


	//----- nvinfo : EIATTR_REGCOUNT
	.align		4
        /*0000*/ 	.byte	0x04, 0x2f
        /*0002*/ 	.short	(.L_44 - .L_43)
	.align		4
.L_43:
        /*0004*/ 	.word	index@(_Z7computePciiPb)
        /*0008*/ 	.word	0x0000001b


	//----- nvinfo : EIATTR_FRAME_SIZE
	.align		4
.L_44:
        /*000c*/ 	.byte	0x04, 0x11
        /*000e*/ 	.short	(.L_46 - .L_45)
	.align		4
.L_45:
        /*0010*/ 	.word	index@(_Z7computePciiPb)
        /*0014*/ 	.word	0x00000000


	//----- nvinfo : EIATTR_REGCOUNT
	.align		4
.L_46:
        /*0018*/ 	.byte	0x04, 0x2f
        /*001a*/ 	.short	(.L_48 - .L_47)
	.align		4
.L_47:
        /*001c*/ 	.word	index@(_ZN3cub18CUB_300001_SM_10006detail11EmptyKernelIvEEvv)
        /*0020*/ 	.word	0x00000004


	//----- nvinfo : EIATTR_FRAME_SIZE
	.align		4
.L_48:
        /*0024*/ 	.byte	0x04, 0x11
        /*0026*/ 	.short	(.L_50 - .L_49)
	.align		4
.L_49:
        /*0028*/ 	.word	index@(_ZN3cub18CUB_300001_SM_10006detail11EmptyKernelIvEEvv)
        /*002c*/ 	.word	0x00000000


	//----- nvinfo : EIATTR_MIN_STACK_SIZE
	.align		4
.L_50:
        /*0030*/ 	.byte	0x04, 0x12
        /*0032*/ 	.short	(.L_52 - .L_51)
	.align		4
.L_51:
        /*0034*/ 	.word	index@(_ZN3cub18CUB_300001_SM_10006detail11EmptyKernelIvEEvv)
        /*0038*/ 	.word	0x00000000


	//----- nvinfo : EIATTR_MIN_STACK_SIZE
	.align		4
.L_52:
        /*003c*/ 	.byte	0x04, 0x12
        /*003e*/ 	.short	(.L_54 - .L_53)
	.align		4
.L_53:
        /*0040*/ 	.word	index@(_Z7computePciiPb)
        /*0044*/ 	.word	0x00000000
.L_54:


//--------------------- .nv.compat                --------------------------
	.section	.nv.compat,"",@"SHT_CUDA_COMPAT_INFO"
	.align	4
        /*0000*/ 	.byte	0x02, 0x09, 0x00, 0x00, 0x02, 0x02, 0x01, 0x00, 0x02, 0x05, 0x05, 0x00, 0x03, 0x07, 0x01, 0x01
        /*0010*/ 	.byte	0x02, 0x03, 0x00, 0x00, 0x02, 0x06, 0x01, 0x00, 0x04, 0x0b, 0x08, 0x00, 0x09, 0x00, 0x00, 0x00
        /*0020*/ 	.byte	0x00, 0x00, 0x00, 0x00


//--------------------- .nv.info._ZN3cub18CUB_300001_SM_10006detail11EmptyKernelIvEEvv --------------------------
	.section	.nv.info._ZN3cub18CUB_300001_SM_10006detail11EmptyKernelIvEEvv,"",@"SHT_CUDA_INFO"
	.sectionflags	@""
	.align	4


	//----- nvinfo : EIATTR_CUDA_API_VERSION
	.align		4
        /*0000*/ 	.byte	0x04, 0x37
        /*0002*/ 	.short	(.L_56 - .L_55)
.L_55:
        /*0004*/ 	.word	0x00000082


	//----- nvinfo : EIATTR_SPARSE_MMA_MASK
	.align		4
.L_56:
        /*0008*/ 	.byte	0x03, 0x50
        /*000a*/ 	.short	0x0000


	//----- nvinfo : EIATTR_MAXREG_COUNT
	.align		4
        /*000c*/ 	.byte	0x03, 0x1b
        /*000e*/ 	.short	0x00ff


	//----- nvinfo : EIATTR_MERCURY_ISA_VERSION
	.align		4
        /*0010*/ 	.byte	0x03, 0x5f
        /*0012*/ 	.short	0x0101


	//----- nvinfo : EIATTR_VRC_CTA_INIT_COUNT
	.align		4
        /*0014*/ 	.byte	0x02, 0x4a
	.zero		1
	.zero		1


	//----- nvinfo : EIATTR_EXIT_INSTR_OFFSETS
	.align		4
        /*0018*/ 	.byte	0x04, 0x1c
        /*001a*/ 	.short	(.L_58 - .L_57)


	//   ....[0]....
.L_57:
        /*001c*/ 	.word	0x00000010


	//----- nvinfo : EIATTR_SW_WAR
	.align		4
.L_58:
        /*0020*/ 	.byte	0x04, 0x36
        /*0022*/ 	.short	(.L_60 - .L_59)
.L_59:
        /*0024*/ 	.word	0x00000008
.L_60:


//--------------------- .nv.info._Z7computePciiPb --------------------------
	.section	.nv.info._Z7computePciiPb,"",@"SHT_CUDA_INFO"
	.sectionflags	@""
	.align	4


	//----- nvinfo : EIATTR_CUDA_API_VERSION
	.align		4
        /*0000*/ 	.byte	0x04, 0x37
        /*0002*/ 	.short	(.L_62 - .L_61)
.L_61:
        /*0004*/ 	.word	0x00000082


	//----- nvinfo : EIATTR_KPARAM_INFO
	.align		4
.L_62:
        /*0008*/ 	.byte	0x04, 0x17
        /*000a*/ 	.short	(.L_64 - .L_63)
.L_63:
        /*000c*/ 	.word	0x00000000
        /*0010*/ 	.short	0x0003
        /*0012*/ 	.short	0x0010
        /*0014*/ 	.byte	0x00, 0xf5, 0x21, 0x00


	//----- nvinfo : EIATTR_KPARAM_INFO
	.align		4
.L_64:
        /*0018*/ 	.byte	0x04, 0x17
        /*001a*/ 	.short	(.L_66 - .L_65)
.L_65:
        /*001c*/ 	.word	0x00000000
        /*0020*/ 	.short	0x0002
        /*0022*/ 	.short	0x000c
        /*0024*/ 	.byte	0x00, 0xf0, 0x11, 0x00


	//----- nvinfo : EIATTR_KPARAM_INFO
	.align		4
.L_66:
        /*0028*/ 	.byte	0x04, 0x17
        /*002a*/ 	.short	(.L_68 - .L_67)
.L_67:
        /*002c*/ 	.word	0x00000000
        /*0030*/ 	.short	0x0001
        /*0032*/ 	.short	0x0008
        /*0034*/ 	.byte	0x00, 0xf0, 0x11, 0x00


	//----- nvinfo : EIATTR_KPARAM_INFO
	.align		4
.L_68:
        /*0038*/ 	.byte	0x04, 0x17
        /*003a*/ 	.short	(.L_70 - .L_69)
.L_69:
        /*003c*/ 	.word	0x00000000
        /*0040*/ 	.short	0x0000
        /*0042*/ 	.short	0x0000
        /*0044*/ 	.byte	0x00, 0xf5, 0x21, 0x00


	//----- nvinfo : EIATTR_SPARSE_MMA_MASK
	.align		4
.L_70:
        /*0048*/ 	.byte	0x03, 0x50
        /*004a*/ 	.short	0x0000


	//----- nvinfo : EIATTR_MAXREG_COUNT
	.align		4
        /*004c*/ 	.byte	0x03, 0x1b
        /*004e*/ 	.short	0x00ff


	//----- nvinfo : EIATTR_NUM_BARRIERS
	.align		4
        /*0050*/ 	.byte	0x02, 0x4c
        /*0052*/ 	.byte	0x01
	.zero		1


	//----- nvinfo : EIATTR_MERCURY_ISA_VERSION
	.align		4
        /*0054*/ 	.byte	0x03, 0x5f
        /*0056*/ 	.short	0x0101


	//----- nvinfo : EIATTR_VRC_CTA_INIT_COUNT
	.align		4
        /*0058*/ 	.byte	0x02, 0x4a
	.zero		1
	.zero		1


	//----- nvinfo : EIATTR_EXIT_INSTR_OFFSETS
	.align		4
        /*005c*/ 	.byte	0x04, 0x1c
        /*005e*/ 	.short	(.L_72 - .L_71)


	//   ....[0]....
.L_71:
        /*0060*/ 	.word	0x00000060


	//   ....[1]....
        /*0064*/ 	.word	0x00000330


	//   ....[2]....
        /*0068*/ 	.word	0x00000c40


	//   ....[3]....
        /*006c*/ 	.word	0x00000cc0


	//----- nvinfo : EIATTR_CRS_STACK_SIZE
	.align		4
.L_72:
        /*0070*/ 	.byte	0x04, 0x1e
        /*0072*/ 	.short	(.L_74 - .L_73)
.L_73:
        /*0074*/ 	.word	0x00000000


	//----- nvinfo : EIATTR_CBANK_PARAM_SIZE
	.align		4
.L_74:
        /*0078*/ 	.byte	0x03, 0x19
        /*007a*/ 	.short	0x0018


	//----- nvinfo : EIATTR_PARAM_CBANK
	.align		4
        /*007c*/ 	.byte	0x04, 0x0a
        /*007e*/ 	.short	(.L_76 - .L_75)
	.align		4
.L_75:
        /*0080*/ 	.word	index@(.nv.constant0._Z7computePciiPb)
        /*0084*/ 	.short	0x0380
        /*0086*/ 	.short	0x0018


	//----- nvinfo : EIATTR_SW_WAR
	.align		4
.L_76:
        /*0088*/ 	.byte	0x04, 0x36
        /*008a*/ 	.short	(.L_78 - .L_77)
.L_77:
        /*008c*/ 	.word	0x00000008
.L_78:


//--------------------- .nv.callgraph             --------------------------
	.section	.nv.callgraph,"",@"SHT_CUDA_CALLGRAPH"
	.align	4
	.sectionentsize	8
	.align		4
        /*0000*/ 	.word	0x00000000
	.align		4
        /*0004*/ 	.word	0xffffffff
	.align		4
        /*0008*/ 	.word	0x00000000
	.align		4
        /*000c*/ 	.word	0xfffffffe
	.align		4
        /*0010*/ 	.word	0x00000000
	.align		4
        /*0014*/ 	.word	0xfffffffd
	.align		4
        /*0018*/ 	.word	0x00000000
	.align		4
        /*001c*/ 	.word	0xfffffffc


//--------------------- .nv.constant4             --------------------------
	.section	.nv.constant4,"a",@progbits
	.align	8
	.align		8
.nv.constant4:
        /*0000*/ 	.dword	_ZN34_INTERNAL_38782929_4_k_cu_04d2bf284cuda3std3__45__cpo5beginE
	.align		8
        /*0008*/ 	.dword	_ZN34_INTERNAL_38782929_4_k_cu_04d2bf284cuda3std3__45__cpo3endE
	.align		8
        /*0010*/ 	.dword	_ZN34_INTERNAL_38782929_4_k_cu_04d2bf284cuda3std3__45__cpo6cbeginE
	.align		8
        /*0018*/ 	.dword	_ZN34_INTERNAL_38782929_4_k_cu_04d2bf284cuda3std3__45__cpo4cendE
	.align		8
        /*0020*/ 	.dword	_ZN34_INTERNAL_38782929_4_k_cu_04d2bf284cuda3std3__45__cpo6rbeginE
	.align		8
        /*0028*/ 	.dword	_ZN34_INTERNAL_38782929_4_k_cu_04d2bf284cuda3std3__45__cpo4rendE
	.align		8
        /*0030*/ 	.dword	_ZN34_INTERNAL_38782929_4_k_cu_04d2bf284cuda3std3__45__cpo7crbeginE
	.align		8
        /*0038*/ 	.dword	_ZN34_INTERNAL_38782929_4_k_cu_04d2bf284cuda3std3__45__cpo5crendE
	.align		8
        /*0040*/ 	.dword	_ZN34_INTERNAL_38782929_4_k_cu_04d2bf284cuda3std3__436_GLOBAL__N__38782929_4_k_cu_04d2bf286ignoreE
	.align		8
        /*0048*/ 	.dword	_ZN34_INTERNAL_38782929_4_k_cu_04d2bf284cuda3std3__419piecewise_constructE
	.align		8
        /*0050*/ 	.dword	_ZN34_INTERNAL_38782929_4_k_cu_04d2bf284cuda3std3__48in_placeE
	.align		8
        /*0058*/ 	.dword	_ZN34_INTERNAL_38782929_4_k_cu_04d2bf284cuda3std3__420unreachable_sentinelE
	.align		8
        /*0060*/ 	.dword	_ZN34_INTERNAL_38782929_4_k_cu_04d2bf284cuda3std3__47nulloptE
	.align		8
        /*0068*/ 	.dword	_ZN34_INTERNAL_38782929_4_k_cu_04d2bf284cuda3std3__48unexpectE
	.align		8
        /*0070*/ 	.dword	_ZN34_INTERNAL_38782929_4_k_cu_04d2bf284cuda3std6ranges3__45__cpo4swapE
	.align		8
        /*0078*/ 	.dword	_ZN34_INTERNAL_38782929_4_k_cu_04d2bf284cuda3std6ranges3__45__cpo9iter_moveE
	.align		8
        /*0080*/ 	.dword	_ZN34_INTERNAL_38782929_4_k_cu_04d2bf284cuda3std6ranges3__45__cpo5beginE
	.align		8
        /*0088*/ 	.dword	_ZN34_INTERNAL_38782929_4_k_cu_04d2bf284cuda3std6ranges3__45__cpo3endE
	.align		8
        /*0090*/ 	.dword	_ZN34_INTERNAL_38782929_4_k_cu_04d2bf284cuda3std6ranges3__45__cpo6cbeginE
	.align		8
        /*0098*/ 	.dword	_ZN34_INTERNAL_38782929_4_k_cu_04d2bf284cuda3std6ranges3__45__cpo4cendE
	.align		8
        /*00a0*/ 	.dword	_ZN34_INTERNAL_38782929_4_k_cu_04d2bf284cuda3std6ranges3__45__cpo7advanceE
	.align		8
        /*00a8*/ 	.dword	_ZN34_INTERNAL_38782929_4_k_cu_04d2bf284cuda3std6ranges3__45__cpo9iter_swapE
	.align		8
        /*00b0*/ 	.dword	_ZN34_INTERNAL_38782929_4_k_cu_04d2bf284cuda3std6ranges3__45__cpo4nextE
	.align		8
        /*00b8*/ 	.dword	_ZN34_INTERNAL_38782929_4_k_cu_04d2bf284cuda3std6ranges3__45__cpo4prevE
	.align		8
        /*00c0*/ 	.dword	_ZN34_INTERNAL_38782929_4_k_cu_04d2bf284cuda3std6ranges3__45__cpo4dataE
	.align		8
        /*00c8*/ 	.dword	_ZN34_INTERNAL_38782929_4_k_cu_04d2bf284cuda3std6ranges3__45__cpo5cdataE
	.align		8
        /*00d0*/ 	.dword	_ZN34_INTERNAL_38782929_4_k_cu_04d2bf284cuda3std6ranges3__45__cpo4sizeE
	.align		8
        /*00d8*/ 	.dword	_ZN34_INTERNAL_38782929_4_k_cu_04d2bf284cuda3std6ranges3__45__cpo5ssizeE
	.align		8
        /*00e0*/ 	.dword	_ZN34_INTERNAL_38782929_4_k_cu_04d2bf284cuda3std6ranges3__45__cpo8distanceE
	.align		8
        /*00e8*/ 	.dword	_ZN34_INTERNAL_38782929_4_k_cu_04d2bf286thrust24THRUST_300001_SM_1000_NS8cuda_cub3parE
	.align		8
        /*00f0*/ 	.dword	_ZN34_INTERNAL_38782929_4_k_cu_04d2bf286thrust24THRUST_300001_SM_1000_NS8cuda_cub10par_nosyncE
	.align		8
        /*00f8*/ 	.dword	_ZN34_INTERNAL_38782929_4_k_cu_04d2bf286thrust24THRUST_300001_SM_1000_NS6system6detail10sequential3seqE
	.align		8
        /*0100*/ 	.dword	_ZN34_INTERNAL_38782929_4_k_cu_04d2bf286thrust24THRUST_300001_SM_1000_NS12placeholders2_1E
	.align		8
        /*0108*/ 	.dword	_ZN34_INTERNAL_38782929_4_k_cu_04d2bf286thrust24THRUST_300001_SM_1000_NS12placeholders2_2E
	.align		8
        /*0110*/ 	.dword	_ZN34_INTERNAL_38782929_4_k_cu_04d2bf286thrust24THRUST_300001_SM_1000_NS12placeholders2_3E
	.align		8
        /*0118*/ 	.dword	_ZN34_INTERNAL_38782929_4_k_cu_04d2bf286thrust24THRUST_300001_SM_1000_NS12placeholders2_4E
	.align		8
        /*0120*/ 	.dword	_ZN34_INTERNAL_38782929_4_k_cu_04d2bf286thrust24THRUST_300001_SM_1000_NS12placeholders2_5E
	.align		8
        /*0128*/ 	.dword	_ZN34_INTERNAL_38782929_4_k_cu_04d2bf286thrust24THRUST_300001_SM_1000_NS12placeholders2_6E
	.align		8
        /*0130*/ 	.dword	_ZN34_INTERNAL_38782929_4_k_cu_04d2bf286thrust24THRUST_300001_SM_1000_NS12placeholders2_7E
	.align		8
        /*0138*/ 	.dword	_ZN34_INTERNAL_38782929_4_k_cu_04d2bf286thrust24THRUST_300001_SM_1000_NS12placeholders2_8E
	.align		8
        /*0140*/ 	.dword	_ZN34_INTERNAL_38782929_4_k_cu_04d2bf286thrust24THRUST_300001_SM_1000_NS12placeholders2_9E
	.align		8
        /*0148*/ 	.dword	_ZN34_INTERNAL_38782929_4_k_cu_04d2bf286thrust24THRUST_300001_SM_1000_NS12placeholders3_10E
	.align		8
        /*0150*/ 	.dword	_ZN34_INTERNAL_38782929_4_k_cu_04d2bf286thrust24THRUST_300001_SM_1000_NS3seqE


//--------------------- .text._ZN3cub18CUB_300001_SM_10006detail11EmptyKernelIvEEvv --------------------------
	.section	.text._ZN3cub18CUB_300001_SM_10006detail11EmptyKernelIvEEvv,"ax",@progbits
	.align	128
        .global         _ZN3cub18CUB_300001_SM_10006detail11EmptyKernelIvEEvv
        .type           _ZN3cub18CUB_300001_SM_10006detail11EmptyKernelIvEEvv,@function
        .size           _ZN3cub18CUB_300001_SM_10006detail11EmptyKernelIvEEvv,(.L_x_11 - _ZN3cub18CUB_300001_SM_10006detail11EmptyKernelIvEEvv)
        .other          _ZN3cub18CUB_300001_SM_10006detail11EmptyKernelIvEEvv,@"STO_CUDA_ENTRY STV_DEFAULT"
_ZN3cub18CUB_300001_SM_10006detail11EmptyKernelIvEEvv:
.text._ZN3cub18CUB_300001_SM_10006detail11EmptyKernelIvEEvv:
[----:B------:R-:W-:Y:S01]  /*0000*/  LDC R1, c[0x0][0x37c] ;  /* 0x0000df00ff017b82 */ /* 0x000fe20000000800 */
[----:B------:R-:W-:Y:S05]  /*0010*/  EXIT ;  /* 0x000000000000794d */ /* 0x000fea0003800000 */
.L_x_0:
[----:B------:R-:W-:-:S00]  /*0020*/  BRA `(.L_x_0) ;  /* 0xfffffffc00fc7947 */ /* 0x000fc0000383ffff */
[----:B------:R-:W-:-:S00]  /*0030*/  NOP ;  /* 0x0000000000007918 */ /* 0x000fc00000000000 */
        /* <DEDUP_REMOVED lines=12> */
.L_x_11:


//--------------------- .text._Z7computePciiPb    --------------------------
	.section	.text._Z7computePciiPb,"ax",@progbits
	.align	128
        .global         _Z7computePciiPb
        .type           _Z7computePciiPb,@function
        .size           _Z7computePciiPb,(.L_x_12 - _Z7computePciiPb)
        .other          _Z7computePciiPb,@"STO_CUDA_ENTRY STV_DEFAULT"
_Z7computePciiPb:
.text._Z7computePciiPb:
[----:B------:R-:W-:Y:S01]  /*0000*/  LDC R1, c[0x0][0x37c] ;  /* 0x0000df00ff017b82 */ /* 0x000fe20000000800 */
[----:B------:R-:W0:Y:S01]  /*0010*/  S2R R0, SR_TID.X ;  /* 0x0000000000007919 */ /* 0x000e220000002100 */
[----:B------:R-:W1:Y:S01]  /*0020*/  LDCU.64 UR10, c[0x0][0x388] ;  /* 0x00007100ff0a77ac */ /* 0x000e620008000a00 */
[----:B------:R-:W0:Y:S02]  /*0030*/  S2R R5, SR_TID.Y ;  /* 0x0000000000057919 */ /* 0x000e240000002200 */
[----:B0-----:R-:W-:-:S04]  /*0040*/  VIMNMX R2, PT, PT, R0, R5, !PT ;  /* 0x0000000500027248 */ /* 0x001fc80007fe0100 */
[----:B-1----:R-:W-:-:S13]  /*0050*/  ISETP.GE.AND P0, PT, R2, UR10, PT ;  /* 0x0000000a02007c0c */ /* 0x002fda000bf06270 */
[----:B------:R-:W-:Y:S05]  /*0060*/  @P0 EXIT ;  /* 0x000000000000094d */ /* 0x000fea0003800000 */
[----:B------:R-:W0:Y:S01]  /*0070*/  S2R R3, SR_CTAID.X ;  /* 0x0000000000037919 */ /* 0x000e220000002500 */
[----:B------:R-:W-:Y:S01]  /*0080*/  USHF.L.U32 UR6, UR11, 0x5, URZ ;  /* 0x000000050b067899 */ /* 0x000fe200080006ff */
[----:B------:R-:W-:Y:S01]  /*0090*/  IMAD R2, R5, 0x20, R0 ;  /* 0x0000002005027824 */ /* 0x000fe200078e0200 */
[----:B------:R-:W1:Y:S01]  /*00a0*/  LDCU.64 UR8, c[0x0][0x358] ;  /* 0x00006b00ff0877ac */ /* 0x000e620008000a00 */
[----:B------:R-:W2:Y:S01]  /*00b0*/  S2R R4, SR_CTAID.Y ;  /* 0x0000000000047919 */ /* 0x000ea20000002600 */
[----:B------:R-:W-:Y:S01]  /*00c0*/  BSSY.RECONVERGENT B0, `(.L_x_1) ;  /* 0x0000025000007945 */ /* 0x000fe20003800200 */
[----:B------:R-:W-:Y:S01]  /*00d0*/  ISETP.GE.U32.AND P0, PT, R0, R5, PT ;  /* 0x000000050000720c */ /* 0x000fe20003f06070 */
[----:B------:R-:W3:Y:S01]  /*00e0*/  LDCU.64 UR12, c[0x0][0x380] ;  /* 0x00007000ff0c77ac */ /* 0x000ee20008000a00 */
[----:B------:R-:W-:Y:S01]  /*00f0*/  ISETP.GE.AND P1, PT, R2, UR6, PT ;  /* 0x0000000602007c0c */ /* 0x000fe2000bf26270 */
[----:B0-----:R-:W-:-:S04]  /*0100*/  IMAD R3, R3, UR10, RZ ;  /* 0x0000000a03037c24 */ /* 0x001fc8000f8e02ff */
[----:B------:R-:W-:Y:S02]  /*0110*/  IMAD R3, R3, UR11, RZ ;  /* 0x0000000b03037c24 */ /* 0x000fe4000f8e02ff */
[----:B--2---:R-:W-:Y:S02]  /*0120*/  IMAD R4, R4, UR10, RZ ;  /* 0x0000000a04047c24 */ /* 0x004fe4000f8e02ff */
[----:B------:R-:W-:-:S04]  /*0130*/  IMAD.SHL.U32 R3, R3, 0x20, RZ ;  /* 0x0000002003037824 */ /* 0x000fc800078e00ff */
[----:B-1-3--:R-:W-:Y:S05]  /*0140*/  @P1 BRA `(.L_x_2) ;  /* 0x0000000000701947 */ /* 0x00afea0003800000 */
[----:B------:R-:W0:Y:S01]  /*0150*/  S2R R13, SR_CgaCtaId ;  /* 0x00000000000d7919 */ /* 0x000e220000008800 */
[----:B------:R-:W1:Y:S01]  /*0160*/  LDCU UR4, c[0x0][0x360] ;  /* 0x00006c00ff0477ac */ /* 0x000e620008000800 */
[----:B------:R-:W1:Y:S01]  /*0170*/  LDC R11, c[0x0][0x364] ;  /* 0x0000d900ff0b7b82 */ /* 0x000e620000000800 */
[----:B------:R-:W-:Y:S01]  /*0180*/  MOV R6, 0x400 ;  /* 0x0000040000067802 */ /* 0x000fe20000000f00 */
[----:B------:R-:W-:Y:S02]  /*0190*/  IMAD.SHL.U32 R4, R4, 0x20, RZ ;  /* 0x0000002004047824 */ /* 0x000fe400078e00ff */
[----:B-1----:R-:W-:Y:S01]  /*01a0*/  IMAD R11, R11, UR4, RZ ;  /* 0x000000040b0b7c24 */ /* 0x002fe2000f8e02ff */
[----:B0-----:R-:W-:-:S07]  /*01b0*/  LEA R13, R13, R6, 0x18 ;  /* 0x000000060d0d7211 */ /* 0x001fce00078ec0ff */
.L_x_3:
[----:B------:R-:W-:-:S04]  /*01c0*/  SHF.R.S32.HI R7, RZ, 0x1f, R2 ;  /* 0x0000001fff077819 */ /* 0x000fc80000011402 */
[----:B------:R-:W-:-:S04]  /*01d0*/  LEA.HI R7, R7, R2, RZ, 0x5 ;  /* 0x0000000207077211 */ /* 0x000fc800078f28ff */
[----:B------:R-:W-:Y:S02]  /*01e0*/  LOP3.LUT R9, R7, 0xffffffe0, RZ, 0xc0, !PT ;  /* 0xffffffe007097812 */ /* 0x000fe400078ec0ff */
[----:B------:R-:W-:Y:S02]  /*01f0*/  SHF.R.S32.HI R7, RZ, 0x5, R7 ;  /* 0x00000005ff077819 */ /* 0x000fe40000011407 */
[----:B------:R-:W-:-:S03]  /*0200*/  IADD3 R9, PT, PT, -R9, R2, RZ ;  /* 0x0000000209097210 */ /* 0x000fc60007ffe1ff */
[--C-:B0-----:R-:W-:Y:S02]  /*0210*/  IMAD.IADD R6, R3, 0x1, R7.reuse ;  /* 0x0000000103067824 */ /* 0x101fe400078e0207 */
[----:B------:R-:W-:Y:S02]  /*0220*/  IMAD R8, R4, UR11, R7 ;  /* 0x0000000b04087c24 */ /* 0x000fe4000f8e0207 */
[C---:B------:R-:W-:Y:S02]  /*0230*/  IMAD R7, R9.reuse, UR11, R6 ;  /* 0x0000000b09077c24 */ /* 0x040fe4000f8e0206 */
[----:B------:R-:W-:-:S03]  /*0240*/  IMAD R10, R9, UR11, R8 ;  /* 0x0000000b090a7c24 */ /* 0x000fc6000f8e0208 */
[C---:B------:R-:W-:Y:S02]  /*0250*/  IADD3 R6, P1, PT, R7.reuse, UR12, RZ ;  /* 0x0000000c07067c10 */ /* 0x040fe4000ff3e0ff */
[C---:B------:R-:W-:Y:S02]  /*0260*/  IADD3 R8, P2, PT, R10.reuse, UR12, RZ ;  /* 0x0000000c0a087c10 */ /* 0x040fe4000ff5e0ff */
[----:B------:R-:W-:Y:S02]  /*0270*/  LEA.HI.X.SX32 R7, R7, UR13, 0x1, P1 ;  /* 0x0000000d07077c11 */ /* 0x000fe400088f0eff */
[----:B------:R-:W-:-:S03]  /*0280*/  LEA.HI.X.SX32 R9, R10, UR13, 0x1, P2 ;  /* 0x0000000d0a097c11 */ /* 0x000fc600090f0eff */
[----:B------:R-:W2:Y:S04]  /*0290*/  LDG.E.U8 R6, desc[UR8][R6.64] ;  /* 0x0000000806067981 */ /* 0x000ea8000c1e1100 */
[----:B------:R-:W3:Y:S01]  /*02a0*/  LDG.E.U8 R8, desc[UR8][R8.64] ;  /* 0x0000000808087981 */ /* 0x000ee2000c1e1100 */
[--C-:B------:R-:W-:Y:S02]  /*02b0*/  IMAD.IADD R15, R13, 0x1, R2.reuse ;  /* 0x000000010d0f7824 */ /* 0x100fe400078e0202 */
[----:B------:R-:W-:-:S05]  /*02c0*/  IMAD.IADD R2, R11, 0x1, R2 ;  /* 0x000000010b027824 */ /* 0x000fca00078e0202 */
[----:B------:R-:W-:Y:S01]  /*02d0*/  ISETP.GE.AND P1, PT, R2, UR6, PT ;  /* 0x0000000602007c0c */ /* 0x000fe2000bf26270 */
[----:B--2---:R0:W-:Y:S04]  /*02e0*/  STS.U8 [R15], R6 ;  /* 0x000000060f007388 */ /* 0x0041e80000000000 */
[----:B---3--:R0:W-:Y:S08]  /*02f0*/  STS.U8 [R15+UR6], R8 ;  /* 0x000000080f007988 */ /* 0x0081f00008000006 */
[----:B------:R-:W-:Y:S05]  /*0300*/  @!P1 BRA `(.L_x_3) ;  /* 0xfffffffc00ac9947 */ /* 0x000fea000383ffff */
.L_x_2:
[----:B------:R-:W-:Y:S05]  /*0310*/  BSYNC.RECONVERGENT B0 ;  /* 0x0000000000007941 */ /* 0x000fea0003800200 */
.L_x_1:
[----:B------:R-:W-:Y:S06]  /*0320*/  BAR.SYNC.DEFER_BLOCKING 0x0 ;  /* 0x0000000000007b1d */ /* 0x000fec0000010000 */
[----:B------:R-:W-:Y:S05]  /*0330*/  @P0 EXIT ;  /* 0x000000000000094d */ /* 0x000fea0003800000 */
[----:B------:R-:W-:Y:S01]  /*0340*/  UISETP.GE.AND UP0, UPT, UR11, 0x1, UPT ;  /* 0x000000010b00788c */ /* 0x000fe2000bf06270 */
[----:B------:R-:W-:-:S08]  /*0350*/  PLOP3.LUT P0, PT, PT, PT, PT, 0x8, 0x80 ;  /* 0x000000000080781c */ /* 0x000fd00003f0e170 */
[----:B------:R-:W-:Y:S05]  /*0360*/  BRA.U !UP0, `(.L_x_4) ;  /* 0x0000000908347547 */ /* 0x000fea000b800000 */
[----:B------:R-:W-:Y:S01]  /*0370*/  UISETP.GE.U32.AND UP0, UPT, UR11, 0x8, UPT ;  /* 0x000000080b00788c */ /* 0x000fe2000bf06070 */
[----:B------:R-:W-:Y:S01]  /*0380*/  IADD3 R2, PT, PT, R5, UR6, RZ ;  /* 0x0000000605027c10 */ /* 0x000fe2000fffe0ff */
[----:B------:R-:W-:Y:S01]  /*0390*/  ULOP3.LUT UR4, UR11, 0x7, URZ, 0xc0, !UPT ;  /* 0x000000070b047892 */ /* 0x000fe2000f8ec0ff */
[----:B------:R-:W-:Y:S02]  /*03a0*/  IMAD.MOV.U32 R5, RZ, RZ, RZ ;  /* 0x000000ffff057224 */ /* 0x000fe400078e00ff */
[----:B0-----:R-:W-:Y:S01]  /*03b0*/  IMAD.MOV.U32 R6, RZ, RZ, RZ ;  /* 0x000000ffff067224 */ /* 0x001fe200078e00ff */
[----:B------:R-:W-:-:S03]  /*03c0*/  UISETP.NE.AND UP1, UPT, UR4, URZ, UPT ;  /* 0x000000ff0400728c */ /* 0x000fc6000bf25270 */
[----:B------:R-:W-:Y:S08]  /*03d0*/  BRA.U !UP0, `(.L_x_5) ;  /* 0x0000000108f87547 */ /* 0x000ff0000b800000 */
[----:B------:R-:W0:Y:S01]  /*03e0*/  S2R R5, SR_CgaCtaId ;  /* 0x0000000000057919 */ /* 0x000e220000008800 */
[----:B------:R-:W-:Y:S01]  /*03f0*/  MOV R4, 0x400 ;  /* 0x0000040000047802 */ /* 0x000fe20000000f00 */
[----:B------:R-:W-:Y:S01]  /*0400*/  ULOP3.LUT UR5, UR11, 0x7ffffff8, URZ, 0xc0, !UPT ;  /* 0x7ffffff80b057892 */ /* 0x000fe2000f8ec0ff */
[----:B------:R-:W-:Y:S02]  /*0410*/  HFMA2 R6, -RZ, RZ, 0, 0 ;  /* 0x00000000ff067431 */ /* 0x000fe400000001ff */
[----:B------:R-:W-:Y:S01]  /*0420*/  IMAD.MOV.U32 R8, RZ, RZ, RZ ;  /* 0x000000ffff087224 */ /* 0x000fe200078e00ff */
[----:B0-----:R-:W-:Y:S02]  /*0430*/  LEA R9, R5, R4, 0x18 ;  /* 0x0000000405097211 */ /* 0x001fe400078ec0ff */
[----:B------:R-:W-:Y:S02]  /*0440*/  IMAD.U32 R5, RZ, RZ, UR5 ;  /* 0x00000005ff057e24 */ /* 0x000fe4000f8e00ff */
[----:B------:R-:W-:-:S02]  /*0450*/  IADD3 R7, PT, PT, R0, 0x80, R9 ;  /* 0x0000008000077810 */ /* 0x000fc40007ffe009 */
[----:B------:R-:W-:-:S07]  /*0460*/  IADD3 R9, PT, PT, R2, 0x80, R9 ;  /* 0x0000008002097810 */ /* 0x000fce0007ffe009 */
.L_x_6:
[----:B------:R-:W-:Y:S04]  /*0470*/  LDS.U8 R12, [R7+-0x80] ;  /* 0xffff8000070c7984 */ /* 0x000fe80000000000 */
[----:B------:R-:W0:Y:S04]  /*0480*/  LDS.U8 R13, [R9+-0x80] ;  /* 0xffff8000090d7984 */ /* 0x000e280000000000 */
[----:B------:R-:W-:Y:S04]  /*0490*/  LDS.U8 R14, [R7+-0x60] ;  /* 0xffffa000070e7984 */ /* 0x000fe80000000000 */
[----:B------:R-:W1:Y:S04]  /*04a0*/  LDS.U8 R15, [R9+-0x60] ;  /* 0xffffa000090f7984 */ /* 0x000e680000000000 */
[----:B------:R-:W-:Y:S04]  /*04b0*/  LDS.U8 R16, [R7+-0x40] ;  /* 0xffffc00007107984 */ /* 0x000fe80000000000 */
[----:B------:R-:W2:Y:S04]  /*04c0*/  LDS.U8 R17, [R9+-0x40] ;  /* 0xffffc00009117984 */ /* 0x000ea80000000000 */
[----:B------:R-:W-:Y:S04]  /*04d0*/  LDS.U8 R18, [R7+-0x20] ;  /* 0xffffe00007127984 */ /* 0x000fe80000000000 */
[----:B------:R-:W3:Y:S04]  /*04e0*/  LDS.U8 R19, [R9+-0x20] ;  /* 0xffffe00009137984 */ /* 0x000ee80000000000 */
[----:B------:R-:W-:Y:S04]  /*04f0*/  LDS.U8 R20, [R7] ;  /* 0x0000000007147984 */ /* 0x000fe80000000000 */
[----:B------:R-:W4:Y:S04]  /*0500*/  LDS.U8 R21, [R9] ;  /* 0x0000000009157984 */ /* 0x000f280000000000 */
[----:B------:R-:W-:Y:S04]  /*0510*/  LDS.U8 R10, [R7+0x20] ;  /* 0x00002000070a7984 */ /* 0x000fe80000000000 */
[----:B------:R-:W5:Y:S01]  /*0520*/  LDS.U8 R11, [R9+0x20] ;  /* 0x00002000090b7984 */ /* 0x000f620000000000 */
[----:B0-----:R-:W-:Y:S01]  /*0530*/  ISETP.NE.AND P0, PT, R12, R13, PT ;  /* 0x0000000d0c00720c */ /* 0x001fe20003f05270 */
[----:B------:R-:W-:-:S02]  /*0540*/  VIADD R12, R6, 0x1 ;  /* 0x00000001060c7836 */ /* 0x000fc40000000000 */
[----:B------:R-:W-:Y:S01]  /*0550*/  LDS.U8 R13, [R7+0x40] ;  /* 0x00004000070d7984 */ /* 0x000fe20000000000 */
[----:B------:R-:W-:-:S03]  /*0560*/  SEL R4, R8, R4, P0 ;  /* 0x0000000408047207 */ /* 0x000fc60000000000 */
[----:B------:R-:W0:Y:S01]  /*0570*/  LDS.U8 R22, [R9+0x40] ;  /* 0x0000400009167984 */ /* 0x000e220000000000 */
[----:B-1----:R-:W-:-:S03]  /*0580*/  ISETP.NE.AND P1, PT, R14, R15, PT ;  /* 0x0000000f0e00720c */ /* 0x002fc60003f25270 */
[----:B------:R1:W-:Y:S02]  /*0590*/  LDS.U8 R23, [R7+0x60] ;  /* 0x0000600007177984 */ /* 0x0003e40000000000 */
[----:B------:R-:W-:Y:S02]  /*05a0*/  @!P0 IMAD.MOV R12, RZ, RZ, R6 ;  /* 0x000000ffff0c8224 */ /* 0x000fe400078e0206 */
[----:B------:R3:W0:Y:S01]  /*05b0*/  LDS.U8 R24, [R9+0x60] ;  /* 0x0000600009187984 */ /* 0x0006220000000000 */
[----:B--2---:R-:W-:Y:S02]  /*05c0*/  ISETP.NE.AND P3, PT, R16, R17, PT ;  /* 0x000000111000720c */ /* 0x004fe40003f65270 */
[----:B------:R-:W-:Y:S01]  /*05d0*/  IADD3 R6, PT, PT, R12, 0x1, RZ ;  /* 0x000000010c067810 */ /* 0x000fe20007ffe0ff */
[----:B-1----:R-:W-:Y:S02]  /*05e0*/  VIADD R7, R7, 0x100 ;  /* 0x0000010007077836 */ /* 0x002fe40000000000 */
[----:B------:R-:W-:Y:S01]  /*05f0*/  @!P1 IMAD.MOV R6, RZ, RZ, R12 ;  /* 0x000000ffff069224 */ /* 0x000fe200078e020c */
[----:B---3--:R-:W-:Y:S01]  /*0600*/  ISETP.NE.AND P2, PT, R18, R19, PT ;  /* 0x000000131200720c */ /* 0x008fe20003f45270 */
[----:B------:R-:W-:-:S02]  /*0610*/  @P1 VIADD R4, R8, 0x1 ;  /* 0x0000000108041836 */ /* 0x000fc40000000000 */
[----:B------:R-:W-:Y:S02]  /*0620*/  VIADD R12, R6, 0x1 ;  /* 0x00000001060c7836 */ /* 0x000fe40000000000 */
[----:B------:R-:W-:Y:S02]  /*0630*/  VIADD R9, R9, 0x100 ;  /* 0x0000010009097836 */ /* 0x000fe40000000000 */
[----:B------:R-:W-:Y:S01]  /*0640*/  @!P3 IMAD.MOV R12, RZ, RZ, R6 ;  /* 0x000000ffff0cb224 */ /* 0x000fe200078e0206 */
[----:B----4-:R-:W-:Y:S01]  /*0650*/  ISETP.NE.AND P0, PT, R20, R21, PT ;  /* 0x000000151400720c */ /* 0x010fe20003f05270 */
[----:B------:R-:W-:-:S03]  /*0660*/  @P3 VIADD R4, R8, 0x2 ;  /* 0x0000000208043836 */ /* 0x000fc60000000000 */
[----:B------:R-:W-:Y:S01]  /*0670*/  IADD3 R6, PT, PT, R12, 0x1, RZ ;  /* 0x000000010c067810 */ /* 0x000fe20007ffe0ff */
[----:B------:R-:W-:Y:S02]  /*0680*/  @!P2 IMAD.MOV R6, RZ, RZ, R12 ;  /* 0x000000ffff06a224 */ /* 0x000fe400078e020c */
[----:B------:R-:W-:Y:S01]  /*0690*/  @P2 VIADD R4, R8, 0x3 ;  /* 0x0000000308042836 */ /* 0x000fe20000000000 */
[----:B-----5:R-:W-:Y:S02]  /*06a0*/  ISETP.NE.AND P1, PT, R10, R11, PT ;  /* 0x0000000b0a00720c */ /* 0x020fe40003f25270 */
[----:B------:R-:W-:-:S03]  /*06b0*/  IADD3 R10, PT, PT, R6, 0x1, RZ ;  /* 0x00000001060a7810 */ /* 0x000fc60007ffe0ff */
[----:B------:R-:W-:Y:S02]  /*06c0*/  @P0 VIADD R4, R8, 0x4 ;  /* 0x0000000408040836 */ /* 0x000fe40000000000 */
[----:B------:R-:W-:Y:S01]  /*06d0*/  @!P0 IMAD.MOV R10, RZ, RZ, R6 ;  /* 0x000000ffff0a8224 */ /* 0x000fe200078e0206 */
[----:B0-----:R-:W-:-:S04]  /*06e0*/  ISETP.NE.AND P3, PT, R13, R22, PT ;  /* 0x000000160d00720c */ /* 0x001fc80003f65270 */
[----:B------:R-:W-:Y:S01]  /*06f0*/  IADD3 R6, PT, PT, R10, 0x1, RZ ;  /* 0x000000010a067810 */ /* 0x000fe20007ffe0ff */
[----:B------:R-:W-:Y:S02]  /*0700*/  @P1 VIADD R4, R8, 0x5 ;  /* 0x0000000508041836 */ /* 0x000fe40000000000 */
[----:B------:R-:W-:Y:S01]  /*0710*/  @!P1 IMAD.MOV R6, RZ, RZ, R10 ;  /* 0x000000ffff069224 */ /* 0x000fe200078e020a */
[----:B------:R-:W-:-:S04]  /*0720*/  ISETP.NE.AND P2, PT, R23, R24, PT ;  /* 0x000000181700720c */ /* 0x000fc80003f45270 */
[----:B------:R-:W-:Y:S01]  /*0730*/  IADD3 R10, PT, PT, R6, 0x1, RZ ;  /* 0x00000001060a7810 */ /* 0x000fe20007ffe0ff */
[----:B------:R-:W-:Y:S02]  /*0740*/  @P3 VIADD R4, R8, 0x6 ;  /* 0x0000000608043836 */ /* 0x000fe40000000000 */
[----:B------:R-:W-:-:S05]  /*0750*/  @!P3 IMAD.MOV R10, RZ, RZ, R6 ;  /* 0x000000ffff0ab224 */ /* 0x000fca00078e0206 */
[----:B------:R-:W-:Y:S01]  /*0760*/  IADD3 R6, PT, PT, R10, 0x1, RZ ;  /* 0x000000010a067810 */ /* 0x000fe20007ffe0ff */
[C---:B------:R-:W-:Y:S02]  /*0770*/  @P2 VIADD R4, R8.reuse, 0x7 ;  /* 0x0000000708042836 */ /* 0x040fe40000000000 */
[----:B------:R-:W-:Y:S02]  /*0780*/  VIADD R8, R8, 0x8 ;  /* 0x0000000808087836 */ /* 0x000fe40000000000 */
[----:B------:R-:W-:-:S03]  /*0790*/  @!P2 IMAD.MOV R6, RZ, RZ, R10 ;  /* 0x000000ffff06a224 */ /* 0x000fc600078e020a */
[----:B------:R-:W-:-:S13]  /*07a0*/  ISETP.NE.AND P0, PT, R8, R5, PT ;  /* 0x000000050800720c */ /* 0x000fda0003f05270 */
[----:B------:R-:W-:Y:S05]  /*07b0*/  @P0 BRA `(.L_x_6) ;  /* 0xfffffffc002c0947 */ /* 0x000fea000383ffff */
.L_x_5:
[----:B------:R-:W-:Y:S05]  /*07c0*/  BRA.U !UP1, `(.L_x_7) ;  /* 0x0000000509187547 */ /* 0x000fea000b800000 */
[----:B------:R-:W-:Y:S02]  /*07d0*/  UISETP.GE.U32.AND UP0, UPT, UR4, 0x4, UPT ;  /* 0x000000040400788c */ /* 0x000fe4000bf06070 */
[----:B------:R-:W-:-:S04]  /*07e0*/  ULOP3.LUT UR7, UR11, 0x3, URZ, 0xc0, !UPT ;  /* 0x000000030b077892 */ /* 0x000fc8000f8ec0ff */
[----:B------:R-:W-:-:S03]  /*07f0*/  UISETP.NE.AND UP1, UPT, UR7, URZ, UPT ;  /* 0x000000ff0700728c */ /* 0x000fc6000bf25270 */
[----:B------:R-:W-:Y:S08]  /*0800*/  BRA.U !UP0, `(.L_x_8) ;  /* 0x0000000108787547 */ /* 0x000ff0000b800000 */
[----:B------:R-:W0:Y:S01]  /*0810*/  S2UR UR5, SR_CgaCtaId ;  /* 0x00000000000579c3 */ /* 0x000e220000008800 */
[----:B------:R-:W-:Y:S01]  /*0820*/  UMOV UR4, 0x400 ;  /* 0x0000040000047882 */ /* 0x000fe20000000000 */
[C---:B------:R-:W-:Y:S01]  /*0830*/  LEA R7, R5.reuse, R0, 0x5 ;  /* 0x0000000005077211 */ /* 0x040fe200078e28ff */
[----:B------:R-:W-:Y:S01]  /*0840*/  IMAD R9, R5, 0x20, R2 ;  /* 0x0000002005097824 */ /* 0x000fe200078e0202 */
[----:B0-----:R-:W-:-:S09]  /*0850*/  ULEA UR4, UR5, UR4, 0x18 ;  /* 0x0000000405047291 */ /* 0x001fd2000f8ec0ff */
[----:B------:R-:W-:Y:S04]  /*0860*/  LDS.U8 R8, [R7+UR4] ;  /* 0x0000000407087984 */ /* 0x000fe80008000000 */
[----:B------:R-:W0:Y:S04]  /*0870*/  LDS.U8 R11, [R9+UR4] ;  /* 0x00000004090b7984 */ /* 0x000e280008000000 */
[----:B------:R-:W-:Y:S04]  /*0880*/  LDS.U8 R10, [R7+UR4+0x20] ;  /* 0x00002004070a7984 */ /* 0x000fe80008000000 */
[----:B------:R-:W1:Y:S04]  /*0890*/  LDS.U8 R13, [R9+UR4+0x20] ;  /* 0x00002004090d7984 */ /* 0x000e680008000000 */
[----:B------:R-:W-:Y:S04]  /*08a0*/  LDS.U8 R12, [R7+UR4+0x40] ;  /* 0x00004004070c7984 */ /* 0x000fe80008000000 */
[----:B------:R-:W2:Y:S04]  /*08b0*/  LDS.U8 R15, [R9+UR4+0x40] ;  /* 0x00004004090f7984 */ /* 0x000ea80008000000 */
[----:B------:R-:W-:Y:S04]  /*08c0*/  LDS.U8 R14, [R7+UR4+0x60] ;  /* 0x00006004070e7984 */ /* 0x000fe80008000000 */
[----:B------:R-:W3:Y:S01]  /*08d0*/  LDS.U8 R17, [R9+UR4+0x60] ;  /* 0x0000600409117984 */ /* 0x000ee20008000000 */
[----:B0-----:R-:W-:Y:S01]  /*08e0*/  ISETP.NE.AND P0, PT, R8, R11, PT ;  /* 0x0000000b0800720c */ /* 0x001fe20003f05270 */
[----:B------:R-:W-:-:S03]  /*08f0*/  VIADD R8, R6, 0x1 ;  /* 0x0000000106087836 */ /* 0x000fc60000000000 */
[----:B------:R-:W-:Y:S02]  /*0900*/  SEL R4, R5, R4, P0 ;  /* 0x0000000405047207 */ /* 0x000fe40000000000 */
[----:B-1----:R-:W-:-:S07]  /*0910*/  ISETP.NE.AND P1, PT, R10, R13, PT ;  /* 0x0000000d0a00720c */ /* 0x002fce0003f25270 */
[----:B------:R-:W-:Y:S01]  /*0920*/  @!P0 IMAD.MOV R8, RZ, RZ, R6 ;  /* 0x000000ffff088224 */ /* 0x000fe200078e0206 */
[----:B--2---:R-:W-:-:S04]  /*0930*/  ISETP.NE.AND P2, PT, R12, R15, PT ;  /* 0x0000000f0c00720c */ /* 0x004fc80003f45270 */
[----:B------:R-:W-:Y:S01]  /*0940*/  IADD3 R6, PT, PT, R8, 0x1, RZ ;  /* 0x0000000108067810 */ /* 0x000fe20007ffe0ff */
[----:B------:R-:W-:Y:S02]  /*0950*/  @!P1 IMAD.MOV R6, RZ, RZ, R8 ;  /* 0x000000ffff069224 */ /* 0x000fe400078e0208 */
[----:B------:R-:W-:Y:S01]  /*0960*/  @P1 VIADD R4, R5, 0x1 ;  /* 0x0000000105041836 */ /* 0x000fe20000000000 */
[----:B---3--:R-:W-:Y:S01]  /*0970*/  ISETP.NE.AND P3, PT, R14, R17, PT ;  /* 0x000000110e00720c */ /* 0x008fe20003f65270 */
[----:B------:R-:W-:-:S04]  /*0980*/  VIADD R7, R6, 0x1 ;  /* 0x0000000106077836 */ /* 0x000fc80000000000 */
[----:B------:R-:W-:Y:S01]  /*0990*/  @!P2 IMAD.MOV R7, RZ, RZ, R6 ;  /* 0x000000ffff07a224 */ /* 0x000fe200078e0206 */
[----:B------:R-:W-:-:S03]  /*09a0*/  @P2 IADD3 R4, PT, PT, R5, 0x2, RZ ;  /* 0x0000000205042810 */ /* 0x000fc60007ffe0ff */
[----:B------:R-:W-:-:S04]  /*09b0*/  VIADD R6, R7, 0x1 ;  /* 0x0000000107067836 */ /* 0x000fc80000000000 */
[C---:B------:R-:W-:Y:S01]  /*09c0*/  @P3 VIADD R4, R5.reuse, 0x3 ;  /* 0x0000000305043836 */ /* 0x040fe20000000000 */
[----:B------:R-:W-:Y:S01]  /*09d0*/  IADD3 R5, PT, PT, R5, 0x4, RZ ;  /* 0x0000000405057810 */ /* 0x000fe20007ffe0ff */
[----:B------:R-:W-:-:S07]  /*09e0*/  @!P3 IMAD.MOV R6, RZ, RZ, R7 ;  /* 0x000000ffff06b224 */ /* 0x000fce00078e0207 */
.L_x_8:
[----:B------:R-:W-:Y:S05]  /*09f0*/  BRA.U !UP1, `(.L_x_7) ;  /* 0x00000001098c7547 */ /* 0x000fea000b800000 */
[----:B------:R-:W-:Y:S02]  /*0a00*/  UISETP.NE.AND UP0, UPT, UR7, 0x1, UPT ;  /* 0x000000010700788c */ /* 0x000fe4000bf05270 */
[----:B------:R-:W-:-:S04]  /*0a10*/  ULOP3.LUT UR4, UR11, 0x1, URZ, 0xc0, !UPT ;  /* 0x000000010b047892 */ /* 0x000fc8000f8ec0ff */
[----:B------:R-:W-:-:S03]  /*0a20*/  UISETP.NE.U32.AND UP1, UPT, UR4, 0x1, UPT ;  /* 0x000000010400788c */ /* 0x000fc6000bf25070 */
[----:B------:R-:W-:Y:S08]  /*0a30*/  BRA.U !UP0, `(.L_x_9) ;  /* 0x0000000108487547 */ /* 0x000ff0000b800000 */
[----:B------:R-:W0:Y:S01]  /*0a40*/  S2UR UR5, SR_CgaCtaId ;  /* 0x00000000000579c3 */ /* 0x000e220000008800 */
[----:B------:R-:W-:Y:S01]  /*0a50*/  UMOV UR4, 0x400 ;  /* 0x0000040000047882 */ /* 0x000fe20000000000 */
[C---:B------:R-:W-:Y:S01]  /*0a60*/  IMAD R8, R5.reuse, 0x20, R0 ;  /* 0x0000002005087824 */ /* 0x040fe200078e0200 */
[----:B------:R-:W-:Y:S01]  /*0a70*/  LEA R9, R5, R2, 0x5 ;  /* 0x0000000205097211 */ /* 0x000fe200078e28ff */
[----:B0-----:R-:W-:-:S09]  /*0a80*/  ULEA UR4, UR5, UR4, 0x18 ;  /* 0x0000000405047291 */ /* 0x001fd2000f8ec0ff */
[----:B------:R-:W-:Y:S04]  /*0a90*/  LDS.U8 R7, [R8+UR4] ;  /* 0x0000000408077984 */ /* 0x000fe80008000000 */
[----:B------:R-:W0:Y:S04]  /*0aa0*/  LDS.U8 R10, [R9+UR4] ;  /* 0x00000004090a7984 */ /* 0x000e280008000000 */
[----:B------:R-:W-:Y:S04]  /*0ab0*/  LDS.U8 R11, [R8+UR4+0x20] ;  /* 0x00002004080b7984 */ /* 0x000fe80008000000 */
[----:B------:R-:W1:Y:S01]  /*0ac0*/  LDS.U8 R12, [R9+UR4+0x20] ;  /* 0x00002004090c7984 */ /* 0x000e620008000000 */
[----:B0-----:R-:W-:Y:S01]  /*0ad0*/  ISETP.NE.AND P0, PT, R7, R10, PT ;  /* 0x0000000a0700720c */ /* 0x001fe20003f05270 */
[----:B------:R-:W-:-:S03]  /*0ae0*/  VIADD R7, R6, 0x1 ;  /* 0x0000000106077836 */ /* 0x000fc60000000000 */
[----:B------:R-:W-:Y:S02]  /*0af0*/  SEL R4, R5, R4, P0 ;  /* 0x0000000405047207 */ /* 0x000fe40000000000 */
[----:B-1----:R-:W-:-:S07]  /*0b00*/  ISETP.NE.AND P1, PT, R11, R12, PT ;  /* 0x0000000c0b00720c */ /* 0x002fce0003f25270 */
[----:B------:R-:W-:-:S05]  /*0b10*/  @!P0 IMAD.MOV R7, RZ, RZ, R6 ;  /* 0x000000ffff078224 */ /* 0x000fca00078e0206 */
[----:B------:R-:W-:Y:S01]  /*0b20*/  IADD3 R6, PT, PT, R7, 0x1, RZ ;  /* 0x0000000107067810 */ /* 0x000fe20007ffe0ff */
[C---:B------:R-:W-:Y:S01]  /*0b30*/  @P1 VIADD R4, R5.reuse, 0x1 ;  /* 0x0000000105041836 */ /* 0x040fe20000000000 */
[----:B------:R-:W-:Y:S01]  /*0b40*/  IADD3 R5, PT, PT, R5, 0x2, RZ ;  /* 0x0000000205057810 */ /* 0x000fe20007ffe0ff */
[----:B------:R-:W-:-:S07]  /*0b50*/  @!P1 IMAD.MOV R6, RZ, RZ, R7 ;  /* 0x000000ffff069224 */ /* 0x000fce00078e0207 */
.L_x_9:
[----:B------:R-:W-:Y:S05]  /*0b60*/  BRA.U UP1, `(.L_x_7) ;  /* 0x0000000101307547 */ /* 0x000fea000b800000 */
[----:B------:R-:W0:Y:S01]  /*0b70*/  S2UR UR5, SR_CgaCtaId ;  /* 0x00000000000579c3 */ /* 0x000e220000008800 */
[----:B------:R-:W-:Y:S01]  /*0b80*/  UMOV UR4, 0x400 ;  /* 0x0000040000047882 */ /* 0x000fe20000000000 */
[C---:B------:R-:W-:Y:S01]  /*0b90*/  IMAD R7, R5.reuse, 0x20, R2 ;  /* 0x0000002005077824 */ /* 0x040fe200078e0202 */
[----:B------:R-:W-:Y:S01]  /*0ba0*/  IADD3 R8, PT, PT, R6, 0x1, RZ ;  /* 0x0000000106087810 */ /* 0x000fe20007ffe0ff */
[----:B------:R-:W-:Y:S01]  /*0bb0*/  IMAD R2, R5, 0x20, R0 ;  /* 0x0000002005027824 */ /* 0x000fe200078e0200 */
[----:B0-----:R-:W-:-:S09]  /*0bc0*/  ULEA UR4, UR5, UR4, 0x18 ;  /* 0x0000000405047291 */ /* 0x001fd2000f8ec0ff */
[----:B------:R-:W-:Y:S04]  /*0bd0*/  LDS.U8 R7, [R7+UR4] ;  /* 0x0000000407077984 */ /* 0x000fe80008000000 */
[----:B------:R-:W0:Y:S02]  /*0be0*/  LDS.U8 R2, [R2+UR4] ;  /* 0x0000000402027984 */ /* 0x000e240008000000 */
[----:B0-----:R-:W-:-:S04]  /*0bf0*/  ISETP.NE.AND P0, PT, R2, R7, PT ;  /* 0x000000070200720c */ /* 0x001fc80003f05270 */
[----:B------:R-:W-:-:S09]  /*0c00*/  SEL R4, R5, R4, P0 ;  /* 0x0000000405047207 */ /* 0x000fd20000000000 */
[----:B------:R-:W-:-:S04]  /*0c10*/  @!P0 IMAD.MOV R8, RZ, RZ, R6 ;  /* 0x000000ffff088224 */ /* 0x000fc800078e0206 */
[----:B------:R-:W-:-:S07]  /*0c20*/  IMAD.MOV.U32 R6, RZ, RZ, R8 ;  /* 0x000000ffff067224 */ /* 0x000fce00078e0008 */
.L_x_7:
[----:B------:R-:W-:-:S13]  /*0c30*/  ISETP.EQ.AND P0, PT, R6, 0x1, PT ;  /* 0x000000010600780c */ /* 0x000fda0003f02270 */
.L_x_4:
[----:B------:R-:W-:Y:S05]  /*0c40*/  @!P0 EXIT ;  /* 0x000000000000894d */ /* 0x000fea0003800000 */
[----:B------:R-:W1:Y:S01]  /*0c50*/  LDCU.64 UR4, c[0x0][0x390] ;  /* 0x00007200ff0477ac */ /* 0x000e620008000a00 */
[----:B------:R-:W-:Y:S02]  /*0c60*/  IMAD R3, R0, UR11, R3 ;  /* 0x0000000b00037c24 */ /* 0x000fe4000f8e0203 */
[----:B------:R-:W-:-:S03]  /*0c70*/  IMAD.MOV.U32 R0, RZ, RZ, 0x1 ;  /* 0x00000001ff007424 */ /* 0x000fc600078e00ff */
[----:B------:R-:W-:-:S04]  /*0c80*/  IADD3 R3, PT, PT, R3, R4, RZ ;  /* 0x0000000403037210 */ /* 0x000fc80007ffe0ff */
[----:B-1----:R-:W-:-:S04]  /*0c90*/  IADD3 R2, P0, PT, R3, UR4, RZ ;  /* 0x0000000403027c10 */ /* 0x002fc8000ff1e0ff */
[----:B------:R-:W-:-:S05]  /*0ca0*/  LEA.HI.X.SX32 R3, R3, UR5, 0x1, P0 ;  /* 0x0000000503037c11 */ /* 0x000fca00080f0eff */
[----:B------:R-:W-:Y:S01]  /*0cb0*/  STG.E.U8 desc[UR8][R2.64], R0 ;  /* 0x0000000002007986 */ /* 0x000fe2000c101108 */
[----:B------:R-:W-:Y:S05]  /*0cc0*/  EXIT ;  /* 0x000000000000794d */ /* 0x000fea0003800000 */
.L_x_10:
        /* <DEDUP_REMOVED lines=11> */
.L_x_12:


//--------------------- .nv.shared._ZN3cub18CUB_300001_SM_10006detail11EmptyKernelIvEEvv --------------------------
	.section	.nv.shared._ZN3cub18CUB_300001_SM_10006detail11EmptyKernelIvEEvv,"aw",@nobits
	.sectionflags	@""
	.align	16
	.zero		1024


//--------------------- .nv.shared.reserved.0     --------------------------
	.section	.nv.shared.reserved.0,"aw",@nobits
	.weak		__nv_reservedSMEM_offset_0_alias
	.size		__nv_reservedSMEM_offset_0_alias, 0, 64
	.other		__nv_reservedSMEM_offset_0_alias,@"STO_CUDA_RESERVED_SHARED STV_DEFAULT"
__nv_reservedSMEM_offset_0_alias:
	.zero		0
	.zero		64


//--------------------- .nv.global                --------------------------
	.section	.nv.global,"aw",@nobits
.nv.global:
	.type		_ZN34_INTERNAL_38782929_4_k_cu_04d2bf286thrust24THRUST_300001_SM_1000_NS3seqE,@object
	.size		_ZN34_INTERNAL_38782929_4_k_cu_04d2bf286thrust24THRUST_300001_SM_1000_NS3seqE,(_ZN34_INTERNAL_38782929_4_k_cu_04d2bf284cuda3std3__48in_placeE - _ZN34_INTERNAL_38782929_4_k_cu_04d2bf286thrust24THRUST_300001_SM_1000_NS3seqE)
_ZN34_INTERNAL_38782929_4_k_cu_04d2bf286thrust24THRUST_300001_SM_1000_NS3seqE:
	.zero		1
	.type		_ZN34_INTERNAL_38782929_4_k_cu_04d2bf284cuda3std3__48in_placeE,@object
	.size		_ZN34_INTERNAL_38782929_4_k_cu_04d2bf284cuda3std3__48in_placeE,(_ZN34_INTERNAL_38782929_4_k_cu_04d2bf284cuda3std6ranges3__45__cpo4sizeE - _ZN34_INTERNAL_38782929_4_k_cu_04d2bf284cuda3std3__48in_placeE)
_ZN34_INTERNAL_38782929_4_k_cu_04d2bf284cuda3std3__48in_placeE:
	.zero		1
	.type		_ZN34_INTERNAL_38782929_4_k_cu_04d2bf284cuda3std6ranges3__45__cpo4sizeE,@object
	.size		_ZN34_INTERNAL_38782929_4_k_cu_04d2bf284cuda3std6ranges3__45__cpo4sizeE,(_ZN34_INTERNAL_38782929_4_k_cu_04d2bf286thrust24THRUST_300001_SM_1000_NS12placeholders2_3E - _ZN34_INTERNAL_38782929_4_k_cu_04d2bf284cuda3std6ranges3__45__cpo4sizeE)
_ZN34_INTERNAL_38782929_4_k_cu_04d2bf284cuda3std6ranges3__45__cpo4sizeE:
	.zero		1
	.type		_ZN34_INTERNAL_38782929_4_k_cu_04d2bf286thrust24THRUST_300001_SM_1000_NS12placeholders2_3E,@object
	.size		_ZN34_INTERNAL_38782929_4_k_cu_04d2bf286thrust24THRUST_300001_SM_1000_NS12placeholders2_3E,(_ZN34_INTERNAL_38782929_4_k_cu_04d2bf284cuda3std3__45__cpo6cbeginE - _ZN34_INTERNAL_38782929_4_k_cu_04d2bf286thrust24THRUST_300001_SM_1000_NS12placeholders2_3E)
_ZN34_INTERNAL_38782929_4_k_cu_04d2bf286thrust24THRUST_300001_SM_1000_NS12placeholders2_3E:
	.zero		1
	.type		_ZN34_INTERNAL_38782929_4_k_cu_04d2bf284cuda3std3__45__cpo6cbeginE,@object
	.size		_ZN34_INTERNAL_38782929_4_k_cu_04d2bf284cuda3std3__45__cpo6cbeginE,(_ZN34_INTERNAL_38782929_4_k_cu_04d2bf284cuda3std6ranges3__45__cpo6cbeginE - _ZN34_INTERNAL_38782929_4_k_cu_04d2bf284cuda3std3__45__cpo6cbeginE)
_ZN34_INTERNAL_38782929_4_k_cu_04d2bf284cuda3std3__45__cpo6cbeginE:
	.zero		1
	.type		_ZN34_INTERNAL_38782929_4_k_cu_04d2bf284cuda3std6ranges3__45__cpo6cbeginE,@object
	.size		_ZN34_INTERNAL_38782929_4_k_cu_04d2bf284cuda3std6ranges3__45__cpo6cbeginE,(_ZN34_INTERNAL_38782929_4_k_cu_04d2bf286thrust24THRUST_300001_SM_1000_NS12placeholders2_7E - _ZN34_INTERNAL_38782929_4_k_cu_04d2bf284cuda3std6ranges3__45__cpo6cbeginE)
_ZN34_INTERNAL_38782929_4_k_cu_04d2bf284cuda3std6ranges3__45__cpo6cbeginE:
	.zero		1
	.type		_ZN34_INTERNAL_38782929_4_k_cu_04d2bf286thrust24THRUST_300001_SM_1000_NS12placeholders2_7E,@object
	.size		_ZN34_INTERNAL_38782929_4_k_cu_04d2bf286thrust24THRUST_300001_SM_1000_NS12placeholders2_7E,(_ZN34_INTERNAL_38782929_4_k_cu_04d2bf284cuda3std3__45__cpo7crbeginE - _ZN34_INTERNAL_38782929_4_k_cu_04d2bf286thrust24THRUST_300001_SM_1000_NS12placeholders2_7E)
_ZN34_INTERNAL_38782929_4_k_cu_04d2bf286thrust24THRUST_300001_SM_1000_NS12placeholders2_7E:
	.zero		1
	.type		_ZN34_INTERNAL_38782929_4_k_cu_04d2bf284cuda3std3__45__cpo7crbeginE,@object
	.size		_ZN34_INTERNAL_38782929_4_k_cu_04d2bf284cuda3std3__45__cpo7crbeginE,(_ZN34_INTERNAL_38782929_4_k_cu_04d2bf284cuda3std6ranges3__45__cpo4nextE - _ZN34_INTERNAL_38782929_4_k_cu_04d2bf284cuda3std3__45__cpo7crbeginE)
_ZN34_INTERNAL_38782929_4_k_cu_04d2bf284cuda3std3__45__cpo7crbeginE:
	.zero		1
	.type		_ZN34_INTERNAL_38782929_4_k_cu_04d2bf284cuda3std6ranges3__45__cpo4nextE,@object
	.size		_ZN34_INTERNAL_38782929_4_k_cu_04d2bf284cuda3std6ranges3__45__cpo4nextE,(_ZN34_INTERNAL_38782929_4_k_cu_04d2bf284cuda3std6ranges3__45__cpo4swapE - _ZN34_INTERNAL_38782929_4_k_cu_04d2bf284cuda3std6ranges3__45__cpo4nextE)
_ZN34_INTERNAL_38782929_4_k_cu_04d2bf284cuda3std6ranges3__45__cpo4nextE:
	.zero		1
	.type		_ZN34_INTERNAL_38782929_4_k_cu_04d2bf284cuda3std6ranges3__45__cpo4swapE,@object
	.size		_ZN34_INTERNAL_38782929_4_k_cu_04d2bf284cuda3std6ranges3__45__cpo4swapE,(_ZN34_INTERNAL_38782929_4_k_cu_04d2bf286thrust24THRUST_300001_SM_1000_NS8cuda_cub10par_nosyncE - _ZN34_INTERNAL_38782929_4_k_cu_04d2bf284cuda3std6ranges3__45__cpo4swapE)
_ZN34_INTERNAL_38782929_4_k_cu_04d2bf284cuda3std6ranges3__45__cpo4swapE:
	.zero		1
	.type		_ZN34_INTERNAL_38782929_4_k_cu_04d2bf286thrust24THRUST_300001_SM_1000_NS8cuda_cub10par_nosyncE,@object
	.size		_ZN34_INTERNAL_38782929_4_k_cu_04d2bf286thrust24THRUST_300001_SM_1000_NS8cuda_cub10par_nosyncE,(_ZN34_INTERNAL_38782929_4_k_cu_04d2bf286thrust24THRUST_300001_SM_1000_NS12placeholders2_9E - _ZN34_INTERNAL_38782929_4_k_cu_04d2bf286thrust24THRUST_300001_SM_1000_NS8cuda_cub10par_nosyncE)
_ZN34_INTERNAL_38782929_4_k_cu_04d2bf286thrust24THRUST_300001_SM_1000_NS8cuda_cub10par_nosyncE:
	.zero		1
	.type		_ZN34_INTERNAL_38782929_4_k_cu_04d2bf286thrust24THRUST_300001_SM_1000_NS12placeholders2_9E,@object
	.size		_ZN34_INTERNAL_38782929_4_k_cu_04d2bf286thrust24THRUST_300001_SM_1000_NS12placeholders2_9E,(_ZN34_INTERNAL_38782929_4_k_cu_04d2bf284cuda3std3__436_GLOBAL__N__38782929_4_k_cu_04d2bf286ignoreE - _ZN34_INTERNAL_38782929_4_k_cu_04d2bf286thrust24THRUST_300001_SM_1000_NS12placeholders2_9E)
_ZN34_INTERNAL_38782929_4_k_cu_04d2bf286thrust24THRUST_300001_SM_1000_NS12placeholders2_9E:
	.zero		1
	.type		_ZN34_INTERNAL_38782929_4_k_cu_04d2bf284cuda3std3__436_GLOBAL__N__38782929_4_k_cu_04d2bf286ignoreE,@object
	.size		_ZN34_INTERNAL_38782929_4_k_cu_04d2bf284cuda3std3__436_GLOBAL__N__38782929_4_k_cu_04d2bf286ignoreE,(_ZN34_INTERNAL_38782929_4_k_cu_04d2bf284cuda3std6ranges3__45__cpo4dataE - _ZN34_INTERNAL_38782929_4_k_cu_04d2bf284cuda3std3__436_GLOBAL__N__38782929_4_k_cu_04d2bf286ignoreE)
_ZN34_INTERNAL_38782929_4_k_cu_04d2bf284cuda3std3__436_GLOBAL__N__38782929_4_k_cu_04d2bf286ignoreE:
	.zero		1
	.type		_ZN34_INTERNAL_38782929_4_k_cu_04d2bf284cuda3std6ranges3__45__cpo4dataE,@object
	.size		_ZN34_INTERNAL_38782929_4_k_cu_04d2bf284cuda3std6ranges3__45__cpo4dataE,(_ZN34_INTERNAL_38782929_4_k_cu_04d2bf286thrust24THRUST_300001_SM_1000_NS12placeholders2_1E - _ZN34_INTERNAL_38782929_4_k_cu_04d2bf284cuda3std6ranges3__45__cpo4dataE)
_ZN34_INTERNAL_38782929_4_k_cu_04d2bf284cuda3std6ranges3__45__cpo4dataE:
	.zero		1
	.type		_ZN34_INTERNAL_38782929_4_k_cu_04d2bf286thrust24THRUST_300001_SM_1000_NS12placeholders2_1E,@object
	.size		_ZN34_INTERNAL_38782929_4_k_cu_04d2bf286thrust24THRUST_300001_SM_1000_NS12placeholders2_1E,(_ZN34_INTERNAL_38782929_4_k_cu_04d2bf284cuda3std3__45__cpo5beginE - _ZN34_INTERNAL_38782929_4_k_cu_04d2bf286thrust24THRUST_300001_SM_1000_NS12placeholders2_1E)
_ZN34_INTERNAL_38782929_4_k_cu_04d2bf286thrust24THRUST_300001_SM_1000_NS12placeholders2_1E:
	.zero		1
	.type		_ZN34_INTERNAL_38782929_4_k_cu_04d2bf284cuda3std3__45__cpo5beginE,@object
	.size		_ZN34_INTERNAL_38782929_4_k_cu_04d2bf284cuda3std3__45__cpo5beginE,(_ZN34_INTERNAL_38782929_4_k_cu_04d2bf284cuda3std6ranges3__45__cpo5beginE - _ZN34_INTERNAL_38782929_4_k_cu_04d2bf284cuda3std3__45__cpo5beginE)
_ZN34_INTERNAL_38782929_4_k_cu_04d2bf284cuda3std3__45__cpo5beginE:
	.zero		1
	.type		_ZN34_INTERNAL_38782929_4_k_cu_04d2bf284cuda3std6ranges3__45__cpo5beginE,@object
	.size		_ZN34_INTERNAL_38782929_4_k_cu_04d2bf284cuda3std6ranges3__45__cpo5beginE,(_ZN34_INTERNAL_38782929_4_k_cu_04d2bf286thrust24THRUST_300001_SM_1000_NS12placeholders2_5E - _ZN34_INTERNAL_38782929_4_k_cu_04d2bf284cuda3std6ranges3__45__cpo5beginE)
_ZN34_INTERNAL_38782929_4_k_cu_04d2bf284cuda3std6ranges3__45__cpo5beginE:
	.zero		1
	.type		_ZN34_INTERNAL_38782929_4_k_cu_04d2bf286thrust24THRUST_300001_SM_1000_NS12placeholders2_5E,@object
	.size		_ZN34_INTERNAL_38782929_4_k_cu_04d2bf286thrust24THRUST_300001_SM_1000_NS12placeholders2_5E,(_ZN34_INTERNAL_38782929_4_k_cu_04d2bf284cuda3std3__45__cpo6rbeginE - _ZN34_INTERNAL_38782929_4_k_cu_04d2bf286thrust24THRUST_300001_SM_1000_NS12placeholders2_5E)
_ZN34_INTERNAL_38782929_4_k_cu_04d2bf286thrust24THRUST_300001_SM_1000_NS12placeholders2_5E:
	.zero		1
	.type		_ZN34_INTERNAL_38782929_4_k_cu_04d2bf284cuda3std3__45__cpo6rbeginE,@object
	.size		_ZN34_INTERNAL_38782929_4_k_cu_04d2bf284cuda3std3__45__cpo6rbeginE,(_ZN34_INTERNAL_38782929_4_k_cu_04d2bf284cuda3std6ranges3__45__cpo7advanceE - _ZN34_INTERNAL_38782929_4_k_cu_04d2bf284cuda3std3__45__cpo6rbeginE)
_ZN34_INTERNAL_38782929_4_k_cu_04d2bf284cuda3std3__45__cpo6rbeginE:
	.zero		1
	.type		_ZN34_INTERNAL_38782929_4_k_cu_04d2bf284cuda3std6ranges3__45__cpo7advanceE,@object
	.size		_ZN34_INTERNAL_38782929_4_k_cu_04d2bf284cuda3std6ranges3__45__cpo7advanceE,(_ZN34_INTERNAL_38782929_4_k_cu_04d2bf284cuda3std3__47nulloptE - _ZN34_INTERNAL_38782929_4_k_cu_04d2bf284cuda3std6ranges3__45__cpo7advanceE)
_ZN34_INTERNAL_38782929_4_k_cu_04d2bf284cuda3std6ranges3__45__cpo7advanceE:
	.zero		1
	.type		_ZN34_INTERNAL_38782929_4_k_cu_04d2bf284cuda3std3__47nulloptE,@object
	.size		_ZN34_INTERNAL_38782929_4_k_cu_04d2bf284cuda3std3__47nulloptE,(_ZN34_INTERNAL_38782929_4_k_cu_04d2bf284cuda3std6ranges3__45__cpo8distanceE - _ZN34_INTERNAL_38782929_4_k_cu_04d2bf284cuda3std3__47nulloptE)
_ZN34_INTERNAL_38782929_4_k_cu_04d2bf284cuda3std3__47nulloptE:
	.zero		1
	.type		_ZN34_INTERNAL_38782929_4_k_cu_04d2bf284cuda3std6ranges3__45__cpo8distanceE,@object
	.size		_ZN34_INTERNAL_38782929_4_k_cu_04d2bf284cuda3std6ranges3__45__cpo8distanceE,(_ZN34_INTERNAL_38782929_4_k_cu_04d2bf286thrust24THRUST_300001_SM_1000_NS12placeholders3_10E - _ZN34_INTERNAL_38782929_4_k_cu_04d2bf284cuda3std6ranges3__45__cpo8distanceE)
_ZN34_INTERNAL_38782929_4_k_cu_04d2bf284cuda3std6ranges3__45__cpo8distanceE:
	.zero		1
	.type		_ZN34_INTERNAL_38782929_4_k_cu_04d2bf286thrust24THRUST_300001_SM_1000_NS12placeholders3_10E,@object
	.size		_ZN34_INTERNAL_38782929_4_k_cu_04d2bf286thrust24THRUST_300001_SM_1000_NS12placeholders3_10E,(_ZN34_INTERNAL_38782929_4_k_cu_04d2bf284cuda3std3__419piecewise_constructE - _ZN34_INTERNAL_38782929_4_k_cu_04d2bf286thrust24THRUST_300001_SM_1000_NS12placeholders3_10E)
_ZN34_INTERNAL_38782929_4_k_cu_04d2bf286thrust24THRUST_300001_SM_1000_NS12placeholders3_10E:
	.zero		1
	.type		_ZN34_INTERNAL_38782929_4_k_cu_04d2bf284cuda3std3__419piecewise_constructE,@object
	.size		_ZN34_INTERNAL_38782929_4_k_cu_04d2bf284cuda3std3__419piecewise_constructE,(_ZN34_INTERNAL_38782929_4_k_cu_04d2bf284cuda3std6ranges3__45__cpo5cdataE - _ZN34_INTERNAL_38782929_4_k_cu_04d2bf284cuda3std3__419piecewise_constructE)
_ZN34_INTERNAL_38782929_4_k_cu_04d2bf284cuda3std3__419piecewise_constructE:
	.zero		1
	.type		_ZN34_INTERNAL_38782929_4_k_cu_04d2bf284cuda3std6ranges3__45__cpo5cdataE,@object
	.size		_ZN34_INTERNAL_38782929_4_k_cu_04d2bf284cuda3std6ranges3__45__cpo5cdataE,(_ZN34_INTERNAL_38782929_4_k_cu_04d2bf286thrust24THRUST_300001_SM_1000_NS12placeholders2_2E - _ZN34_INTERNAL_38782929_4_k_cu_04d2bf284cuda3std6ranges3__45__cpo5cdataE)
_ZN34_INTERNAL_38782929_4_k_cu_04d2bf284cuda3std6ranges3__45__cpo5cdataE:
	.zero		1
	.type		_ZN34_INTERNAL_38782929_4_k_cu_04d2bf286thrust24THRUST_300001_SM_1000_NS12placeholders2_2E,@object
	.size		_ZN34_INTERNAL_38782929_4_k_cu_04d2bf286thrust24THRUST_300001_SM_1000_NS12placeholders2_2E,(_ZN34_INTERNAL_38782929_4_k_cu_04d2bf284cuda3std3__45__cpo3endE - _ZN34_INTERNAL_38782929_4_k_cu_04d2bf286thrust24THRUST_300001_SM_1000_NS12placeholders2_2E)
_ZN34_INTERNAL_38782929_4_k_cu_04d2bf286thrust24THRUST_300001_SM_1000_NS12placeholders2_2E:
	.zero		1
	.type		_ZN34_INTERNAL_38782929_4_k_cu_04d2bf284cuda3std3__45__cpo3endE,@object
	.size		_ZN34_INTERNAL_38782929_4_k_cu_04d2bf284cuda3std3__45__cpo3endE,(_ZN34_INTERNAL_38782929_4_k_cu_04d2bf284cuda3std6ranges3__45__cpo3endE - _ZN34_INTERNAL_38782929_4_k_cu_04d2bf284cuda3std3__45__cpo3endE)
_ZN34_INTERNAL_38782929_4_k_cu_04d2bf284cuda3std3__45__cpo3endE:
	.zero		1
	.type		_ZN34_INTERNAL_38782929_4_k_cu_04d2bf284cuda3std6ranges3__45__cpo3endE,@object
	.size		_ZN34_INTERNAL_38782929_4_k_cu_04d2bf284cuda3std6ranges3__45__cpo3endE,(_ZN34_INTERNAL_38782929_4_k_cu_04d2bf286thrust24THRUST_300001_SM_1000_NS12placeholders2_6E - _ZN34_INTERNAL_38782929_4_k_cu_04d2bf284cuda3std6ranges3__45__cpo3endE)
_ZN34_INTERNAL_38782929_4_k_cu_04d2bf284cuda3std6ranges3__45__cpo3endE:
	.zero		1
	.type		_ZN34_INTERNAL_38782929_4_k_cu_04d2bf286thrust24THRUST_300001_SM_1000_NS12placeholders2_6E,@object
	.size		_ZN34_INTERNAL_38782929_4_k_cu_04d2bf286thrust24THRUST_300001_SM_1000_NS12placeholders2_6E,(_ZN34_INTERNAL_38782929_4_k_cu_04d2bf284cuda3std3__45__cpo4rendE - _ZN34_INTERNAL_38782929_4_k_cu_04d2bf286thrust24THRUST_300001_SM_1000_NS12placeholders2_6E)
_ZN34_INTERNAL_38782929_4_k_cu_04d2bf286thrust24THRUST_300001_SM_1000_NS12placeholders2_6E:
	.zero		1
	.type		_ZN34_INTERNAL_38782929_4_k_cu_04d2bf284cuda3std3__45__cpo4rendE,@object
	.size		_ZN34_INTERNAL_38782929_4_k_cu_04d2bf284cuda3std3__45__cpo4rendE,(_ZN34_INTERNAL_38782929_4_k_cu_04d2bf284cuda3std6ranges3__45__cpo9iter_swapE - _ZN34_INTERNAL_38782929_4_k_cu_04d2bf284cuda3std3__45__cpo4rendE)
_ZN34_INTERNAL_38782929_4_k_cu_04d2bf284cuda3std3__45__cpo4rendE:
	.zero		1
	.type		_ZN34_INTERNAL_38782929_4_k_cu_04d2bf284cuda3std6ranges3__45__cpo9iter_swapE,@object
	.size		_ZN34_INTERNAL_38782929_4_k_cu_04d2bf284cuda3std6ranges3__45__cpo9iter_swapE,(_ZN34_INTERNAL_38782929_4_k_cu_04d2bf284cuda3std3__48unexpectE - _ZN34_INTERNAL_38782929_4_k_cu_04d2bf284cuda3std6ranges3__45__cpo9iter_swapE)
_ZN34_INTERNAL_38782929_4_k_cu_04d2bf284cuda3std6ranges3__45__cpo9iter_swapE:
	.zero		1
	.type		_ZN34_INTERNAL_38782929_4_k_cu_04d2bf284cuda3std3__48unexpectE,@object
	.size		_ZN34_INTERNAL_38782929_4_k_cu_04d2bf284cuda3std3__48unexpectE,(_ZN34_INTERNAL_38782929_4_k_cu_04d2bf286thrust24THRUST_300001_SM_1000_NS8cuda_cub3parE - _ZN34_INTERNAL_38782929_4_k_cu_04d2bf284cuda3std3__48unexpectE)
_ZN34_INTERNAL_38782929_4_k_cu_04d2bf284cuda3std3__48unexpectE:
	.zero		1
	.type		_ZN34_INTERNAL_38782929_4_k_cu_04d2bf286thrust24THRUST_300001_SM_1000_NS8cuda_cub3parE,@object
	.size		_ZN34_INTERNAL_38782929_4_k_cu_04d2bf286thrust24THRUST_300001_SM_1000_NS8cuda_cub3parE,(_ZN34_INTERNAL_38782929_4_k_cu_04d2bf286thrust24THRUST_300001_SM_1000_NS12placeholders2_4E - _ZN34_INTERNAL_38782929_4_k_cu_04d2bf286thrust24THRUST_300001_SM_1000_NS8cuda_cub3parE)
_ZN34_INTERNAL_38782929_4_k_cu_04d2bf286thrust24THRUST_300001_SM_1000_NS8cuda_cub3parE:
	.zero		1
	.type		_ZN34_INTERNAL_38782929_4_k_cu_04d2bf286thrust24THRUST_300001_SM_1000_NS12placeholders2_4E,@object
	.size		_ZN34_INTERNAL_38782929_4_k_cu_04d2bf286thrust24THRUST_300001_SM_1000_NS12placeholders2_4E,(_ZN34_INTERNAL_38782929_4_k_cu_04d2bf284cuda3std3__45__cpo4cendE - _ZN34_INTERNAL_38782929_4_k_cu_04d2bf286thrust24THRUST_300001_SM_1000_NS12placeholders2_4E)
_ZN34_INTERNAL_38782929_4_k_cu_04d2bf286thrust24THRUST_300001_SM_1000_NS12placeholders2_4E:
	.zero		1
	.type		_ZN34_INTERNAL_38782929_4_k_cu_04d2bf284cuda3std3__45__cpo4cendE,@object
	.size		_ZN34_INTERNAL_38782929_4_k_cu_04d2bf284cuda3std3__45__cpo4cendE,(_ZN34_INTERNAL_38782929_4_k_cu_04d2bf284cuda3std6ranges3__45__cpo4cendE - _ZN34_INTERNAL_38782929_4_k_cu_04d2bf284cuda3std3__45__cpo4cendE)
_ZN34_INTERNAL_38782929_4_k_cu_04d2bf284cuda3std3__45__cpo4cendE:
	.zero		1
	.type		_ZN34_INTERNAL_38782929_4_k_cu_04d2bf284cuda3std6ranges3__45__cpo4cendE,@object
	.size		_ZN34_INTERNAL_38782929_4_k_cu_04d2bf284cuda3std6ranges3__45__cpo4cendE,(_ZN34_INTERNAL_38782929_4_k_cu_04d2bf284cuda3std3__420unreachable_sentinelE - _ZN34_INTERNAL_38782929_4_k_cu_04d2bf284cuda3std6ranges3__45__cpo4cendE)
_ZN34_INTERNAL_38782929_4_k_cu_04d2bf284cuda3std6ranges3__45__cpo4cendE:
	.zero		1
	.type		_ZN34_INTERNAL_38782929_4_k_cu_04d2bf284cuda3std3__420unreachable_sentinelE,@object
	.size		_ZN34_INTERNAL_38782929_4_k_cu_04d2bf284cuda3std3__420unreachable_sentinelE,(_ZN34_INTERNAL_38782929_4_k_cu_04d2bf284cuda3std6ranges3__45__cpo5ssizeE - _ZN34_INTERNAL_38782929_4_k_cu_04d2bf284cuda3std3__420unreachable_sentinelE)
_ZN34_INTERNAL_38782929_4_k_cu_04d2bf284cuda3std3__420unreachable_sentinelE:
	.zero		1
	.type		_ZN34_INTERNAL_38782929_4_k_cu_04d2bf284cuda3std6ranges3__45__cpo5ssizeE,@object
	.size		_ZN34_INTERNAL_38782929_4_k_cu_04d2bf284cuda3std6ranges3__45__cpo5ssizeE,(_ZN34_INTERNAL_38782929_4_k_cu_04d2bf286thrust24THRUST_300001_SM_1000_NS12placeholders2_8E - _ZN34_INTERNAL_38782929_4_k_cu_04d2bf284cuda3std6ranges3__45__cpo5ssizeE)
_ZN34_INTERNAL_38782929_4_k_cu_04d2bf284cuda3std6ranges3__45__cpo5ssizeE:
	.zero		1
	.type		_ZN34_INTERNAL_38782929_4_k_cu_04d2bf286thrust24THRUST_300001_SM_1000_NS12placeholders2_8E,@object
	.size		_ZN34_INTERNAL_38782929_4_k_cu_04d2bf286thrust24THRUST_300001_SM_1000_NS12placeholders2_8E,(_ZN34_INTERNAL_38782929_4_k_cu_04d2bf284cuda3std3__45__cpo5crendE - _ZN34_INTERNAL_38782929_4_k_cu_04d2bf286thrust24THRUST_300001_SM_1000_NS12placeholders2_8E)
_ZN34_INTERNAL_38782929_4_k_cu_04d2bf286thrust24THRUST_300001_SM_1000_NS12placeholders2_8E:
	.zero		1
	.type		_ZN34_INTERNAL_38782929_4_k_cu_04d2bf284cuda3std3__45__cpo5crendE,@object
	.size		_ZN34_INTERNAL_38782929_4_k_cu_04d2bf284cuda3std3__45__cpo5crendE,(_ZN34_INTERNAL_38782929_4_k_cu_04d2bf284cuda3std6ranges3__45__cpo4prevE - _ZN34_INTERNAL_38782929_4_k_cu_04d2bf284cuda3std3__45__cpo5crendE)
_ZN34_INTERNAL_38782929_4_k_cu_04d2bf284cuda3std3__45__cpo5crendE:
	.zero		1
	.type		_ZN34_INTERNAL_38782929_4_k_cu_04d2bf284cuda3std6ranges3__45__cpo4prevE,@object
	.size		_ZN34_INTERNAL_38782929_4_k_cu_04d2bf284cuda3std6ranges3__45__cpo4prevE,(_ZN34_INTERNAL_38782929_4_k_cu_04d2bf284cuda3std6ranges3__45__cpo9iter_moveE - _ZN34_INTERNAL_38782929_4_k_cu_04d2bf284cuda3std6ranges3__45__cpo4prevE)
_ZN34_INTERNAL_38782929_4_k_cu_04d2bf284cuda3std6ranges3__45__cpo4prevE:
	.zero		1
	.type		_ZN34_INTERNAL_38782929_4_k_cu_04d2bf284cuda3std6ranges3__45__cpo9iter_moveE,@object
	.size		_ZN34_INTERNAL_38782929_4_k_cu_04d2bf284cuda3std6ranges3__45__cpo9iter_moveE,(_ZN34_INTERNAL_38782929_4_k_cu_04d2bf286thrust24THRUST_300001_SM_1000_NS6system6detail10sequential3seqE - _ZN34_INTERNAL_38782929_4_k_cu_04d2bf284cuda3std6ranges3__45__cpo9iter_moveE)
_ZN34_INTERNAL_38782929_4_k_cu_04d2bf284cuda3std6ranges3__45__cpo9iter_moveE:
	.zero		1
	.type		_ZN34_INTERNAL_38782929_4_k_cu_04d2bf286thrust24THRUST_300001_SM_1000_NS6system6detail10sequential3seqE,@object
	.size		_ZN34_INTERNAL_38782929_4_k_cu_04d2bf286thrust24THRUST_300001_SM_1000_NS6system6detail10sequential3seqE,(.L_31 - _ZN34_INTERNAL_38782929_4_k_cu_04d2bf286thrust24THRUST_300001_SM_1000_NS6system6detail10sequential3seqE)
_ZN34_INTERNAL_38782929_4_k_cu_04d2bf286thrust24THRUST_300001_SM_1000_NS6system6detail10sequential3seqE:
	.zero		1
.L_31:


//--------------------- .nv.shared._Z7computePciiPb --------------------------
	.section	.nv.shared._Z7computePciiPb,"aw",@nobits
	.sectionflags	@""
	.align	16
	.zero		1024


//--------------------- .nv.constant0._ZN3cub18CUB_300001_SM_10006detail11EmptyKernelIvEEvv --------------------------
	.section	.nv.constant0._ZN3cub18CUB_300001_SM_10006detail11EmptyKernelIvEEvv,"a",@progbits
	.sectionflags	@""
	.align	4
.nv.constant0._ZN3cub18CUB_300001_SM_10006detail11EmptyKernelIvEEvv:
	.zero		896


//--------------------- .nv.constant0._Z7computePciiPb --------------------------
	.section	.nv.constant0._Z7computePciiPb,"a",@progbits
	.sectionflags	@""
	.align	4
.nv.constant0._Z7computePciiPb:
	.zero		920


//--------------------- SYMBOLS --------------------------

	.type		.nv.reservedSmem.offset0,@object
	.size		.nv.reservedSmem.offset0,0x4
	.type		.nv.reservedSmem.cap,@object
	.size		.nv.reservedSmem.cap,0x4
